// auto-generated by cutlass_sweep.gemm — config: {"arch": "sm_100", "cluster_m": 8, "cluster_n": 1, "dtype": "tf32", "dtype_b": "tf32", "layout": "nt", "stages": 0, "tile_k": 32, "tile_m": 256, "tile_n": 64}
#include "cutlass/cutlass.h"
#include "cutlass/gemm/collective/collective_builder.hpp"
#include "cutlass/gemm/device/gemm_universal_adapter.h"
#include "cutlass/gemm/kernel/gemm_universal.hpp"
#include "cutlass/epilogue/collective/collective_builder.hpp"

using ElemA = cutlass::tfloat32_t;
using ElemB = cutlass::tfloat32_t;
using ElemCD = cutlass::tfloat32_t;
using Acc  = float;
using TileShape    = cute::Shape<cute::_256, cute::_64, cute::_32>;
using ClusterShape = cute::Shape<cute::_8, cute::_1, cute::_1>;

using CollectiveEpilogue = typename cutlass::epilogue::collective::CollectiveBuilder<
    cutlass::arch::Sm100, cutlass::arch::OpClassTensorOp,
    TileShape, ClusterShape,
    cutlass::epilogue::collective::EpilogueTileAuto,
    Acc, Acc,
    ElemCD, cutlass::layout::RowMajor, 128 / cutlass::sizeof_bits<ElemCD>::value,
    ElemCD, cutlass::layout::RowMajor, 128 / cutlass::sizeof_bits<ElemCD>::value,
    cutlass::epilogue::collective::EpilogueScheduleAuto
  >::CollectiveOp;

using CollectiveMainloop = typename cutlass::gemm::collective::CollectiveBuilder<
    cutlass::arch::Sm100, cutlass::arch::OpClassTensorOp,
    ElemA, cutlass::layout::RowMajor, 128 / cutlass::sizeof_bits<ElemA>::value,
    ElemB, cutlass::layout::ColumnMajor, 128 / cutlass::sizeof_bits<ElemB>::value,
    Acc,
    TileShape, ClusterShape,
    cutlass::gemm::collective::StageCountAutoCarveout<static_cast<int>(sizeof(typename CollectiveEpilogue::SharedStorage))>,
    cutlass::gemm::collective::KernelScheduleAuto
  >::CollectiveOp;

using GemmKernel = cutlass::gemm::kernel::GemmUniversal<
    cute::Shape<int,int,int,int>,
    CollectiveMainloop,
    CollectiveEpilogue
>;
using Gemm = cutlass::gemm::device::GemmUniversalAdapter<GemmKernel>;

// Force the device kernel symbol into the cubin without needing a host main.
auto* _anchor = &cutlass::device_kernel<GemmKernel>;


// ===== COMPILED SASS (sm_100a) =====

	.target	sm_100a

	.elftype	@"ET_EXEC"


//--------------------- .note.nv.tkinfo           --------------------------
	.section	.note.nv.tkinfo,"",@"SHT_NOTE"
	.sectionflags	@"SHF_NOTE_NV_TKINFO"
	.tkinfo
        /*0018*/ 	.word	0x00000002
        /*0030*/ 	.string	""
        /*0030*/ 	.string	"ptxas"
        /*0030*/ 	.string	"Cuda compilation tools, release 13.0, V13.0.88"
        /*0030*/ 	.string	"Build cuda_13.0.r13.0/compiler.36424714_0"
        /*0030*/ 	.string	"-arch sm_100a -m 64 "



//--------------------- .note.nv.cuinfo           --------------------------
	.section	.note.nv.cuinfo,"",@"SHT_NOTE"
	.sectionflags	@"SHF_NOTE_NV_CUINFO"
        /*0018*/ 	.short	0x0002
        /*001a*/ 	.short	0x0064
        /*001c*/ 	.short	0x0082
	.zero		2


//--------------------- .nv.info                  --------------------------
	.section	.nv.info,"",@"SHT_CUDA_INFO"
	.align	4


	//----- nvinfo : EIATTR_REGCOUNT
	.align		4
        /*0000*/ 	.byte	0x04, 0x2f
        /*0002*/ 	.short	(.L_19 - .L_18)
	.align		4
.L_18:
        /*0004*/ 	.word	index@(_ZN7cutlass13device_kernelINS_4gemm6kernel13GemmUniversalIN4cute5tupleIJiiiiEEENS1_10collective13CollectiveMmaINS1_35MainloopSm100TmaUmmaWarpSpecializedILi9ELi2ELi4ENS5_IJNS4_1CILi8EEENSA_ILi1EEESC_EEEEENS5_IJNSA_ILi256EEENSA_ILi64EEENSA_ILi32EEEEEENS_10tfloat32_tENS5_IJlSC_lEEESJ_SK_NS4_8TiledMMAINS4_8MMA_AtomIJNS4_23SM100_MMA_TF32_2x1SM_SSISJ_SJ_fLi256ELi64ELNS4_4UMMA5MajorE0ELSP_0ELNSO_7ScaleInE0ELSQ_0EEEEEENS4_6LayoutINS5_IJSC_SC_SC_EEENS5_IJNSA_ILi0EEESV_SV_EEEEENS5_IJNS4_10UnderscoreESY_SY_EEEEENS4_18SM100_TMA_2SM_LOADENS4_14ComposedLayoutINS4_7SwizzleILi3ELi4ELi3EEENS4_18smem_ptr_flag_bitsILi32EEENST_INS5_IJSB_SH_EEENS5_IJSH_SC_EEEEEEEvNS4_8identityENS4_28SM100_TMA_2SM_LOAD_MULTICASTES1A_vS1B_EENS_8epilogue10collective18CollectiveEpilogueINS1E_23Sm100TmaWarpSpecializedILi4ELi2ELi16ELb1ELb0EEEJNS5_IJNSA_ILi128EEESG_SH_EEENS5_IJNST_IS1J_SC_EENST_INSA_ILi16EEESC_EEEEESJ_SK_SJ_SK_NS1E_6fusion15FusionCallbacksIS1I_NS1P_17LinearCombinationISJ_fSJ_fLNS_15FloatRoundStyleE2EEES1K_S1O_JEEENS4_5SM1004TMEM4LOAD26SM100_TMEM_LOAD_32dp32b16xENS4_13SM90_TMA_LOADENS12_INS13_ILi2ELi4ELi3EEES16_NST_INS5_IJSB_S1M_EEENS5_IJS1M_SC_EEEEEEENS4_39AutoVectorizingCopyWithAssumedAlignmentILi128EEENS4_14SM90_TMA_STOREES24_S26_S26_EEEvvEEEEvNT_6ParamsE)
        /*0008*/ 	.word	0x0000004d


	//----- nvinfo : EIATTR_FRAME_SIZE
	.align		4
.L_19:
        /*000c*/ 	.byte	0x04, 0x11
        /*000e*/ 	.short	(.L_21 - .L_20)
	.align		4
.L_20:
        /*0010*/ 	.word	index@($__internal_2_$__cuda_sm10x_tcgen05_guardrail_trap_unallocated_columns_being_dealloced)
        /*0014*/ 	.word	0x00000000


	//----- nvinfo : EIATTR_FRAME_SIZE
	.align		4
.L_21:
        /*0018*/ 	.byte	0x04, 0x11
        /*001a*/ 	.short	(.L_23 - .L_22)
	.align		4
.L_22:
        /*001c*/ 	.word	index@($__internal_1_$__cuda_sm10x_tcgen05_guardrail_trap_phase_invalid_during_alloc)
        /*0020*/ 	.word	0x00000000


	//----- nvinfo : EIATTR_FRAME_SIZE
	.align		4
.L_23:
        /*0024*/ 	.byte	0x04, 0x11
        /*0026*/ 	.short	(.L_25 - .L_24)
	.align		4
.L_24:
        /*0028*/ 	.word	index@($__internal_0_$__cuda_sm10x_tcgen05_guardrail_trap_col_being_dealloced_not_returned_by_alloc)
        /*002c*/ 	.word	0x00000000


	//----- nvinfo : EIATTR_FRAME_SIZE
	.align		4
.L_25:
        /*0030*/ 	.byte	0x04, 0x11
        /*0032*/ 	.short	(.L_27 - .L_26)
	.align		4
.L_26:
        /*0034*/ 	.word	index@(_ZN7cutlass13device_kernelINS_4gemm6kernel13GemmUniversalIN4cute5tupleIJiiiiEEENS1_10collective13CollectiveMmaINS1_35MainloopSm100TmaUmmaWarpSpecializedILi9ELi2ELi4ENS5_IJNS4_1CILi8EEENSA_ILi1EEESC_EEEEENS5_IJNSA_ILi256EEENSA_ILi64EEENSA_ILi32EEEEEENS_10tfloat32_tENS5_IJlSC_lEEESJ_SK_NS4_8TiledMMAINS4_8MMA_AtomIJNS4_23SM100_MMA_TF32_2x1SM_SSISJ_SJ_fLi256ELi64ELNS4_4UMMA5MajorE0ELSP_0ELNSO_7ScaleInE0ELSQ_0EEEEEENS4_6LayoutINS5_IJSC_SC_SC_EEENS5_IJNSA_ILi0EEESV_SV_EEEEENS5_IJNS4_10UnderscoreESY_SY_EEEEENS4_18SM100_TMA_2SM_LOADENS4_14ComposedLayoutINS4_7SwizzleILi3ELi4ELi3EEENS4_18smem_ptr_flag_bitsILi32EEENST_INS5_IJSB_SH_EEENS5_IJSH_SC_EEEEEEEvNS4_8identityENS4_28SM100_TMA_2SM_LOAD_MULTICASTES1A_vS1B_EENS_8epilogue10collective18CollectiveEpilogueINS1E_23Sm100TmaWarpSpecializedILi4ELi2ELi16ELb1ELb0EEEJNS5_IJNSA_ILi128EEESG_SH_EEENS5_IJNST_IS1J_SC_EENST_INSA_ILi16EEESC_EEEEESJ_SK_SJ_SK_NS1E_6fusion15FusionCallbacksIS1I_NS1P_17LinearCombinationISJ_fSJ_fLNS_15FloatRoundStyleE2EEES1K_S1O_JEEENS4_5SM1004TMEM4LOAD26SM100_TMEM_LOAD_32dp32b16xENS4_13SM90_TMA_LOADENS12_INS13_ILi2ELi4ELi3EEES16_NST_INS5_IJSB_S1M_EEENS5_IJS1M_SC_EEEEEEENS4_39AutoVectorizingCopyWithAssumedAlignmentILi128EEENS4_14SM90_TMA_STOREES24_S26_S26_EEEvvEEEEvNT_6ParamsE)
        /*0038*/ 	.word	0x00000000


	//----- nvinfo : EIATTR_MIN_STACK_SIZE
	.align		4
.L_27:
        /*003c*/ 	.byte	0x04, 0x12
        /*003e*/ 	.short	(.L_29 - .L_28)
	.align		4
.L_28:
        /*0040*/ 	.word	index@(_ZN7cutlass13device_kernelINS_4gemm6kernel13GemmUniversalIN4cute5tupleIJiiiiEEENS1_10collective13CollectiveMmaINS1_35MainloopSm100TmaUmmaWarpSpecializedILi9ELi2ELi4ENS5_IJNS4_1CILi8EEENSA_ILi1EEESC_EEEEENS5_IJNSA_ILi256EEENSA_ILi64EEENSA_ILi32EEEEEENS_10tfloat32_tENS5_IJlSC_lEEESJ_SK_NS4_8TiledMMAINS4_8MMA_AtomIJNS4_23SM100_MMA_TF32_2x1SM_SSISJ_SJ_fLi256ELi64ELNS4_4UMMA5MajorE0ELSP_0ELNSO_7ScaleInE0ELSQ_0EEEEEENS4_6LayoutINS5_IJSC_SC_SC_EEENS5_IJNSA_ILi0EEESV_SV_EEEEENS5_IJNS4_10UnderscoreESY_SY_EEEEENS4_18SM100_TMA_2SM_LOADENS4_14ComposedLayoutINS4_7SwizzleILi3ELi4ELi3EEENS4_18smem_ptr_flag_bitsILi32EEENST_INS5_IJSB_SH_EEENS5_IJSH_SC_EEEEEEEvNS4_8identityENS4_28SM100_TMA_2SM_LOAD_MULTICASTES1A_vS1B_EENS_8epilogue10collective18CollectiveEpilogueINS1E_23Sm100TmaWarpSpecializedILi4ELi2ELi16ELb1ELb0EEEJNS5_IJNSA_ILi128EEESG_SH_EEENS5_IJNST_IS1J_SC_EENST_INSA_ILi16EEESC_EEEEESJ_SK_SJ_SK_NS1E_6fusion15FusionCallbacksIS1I_NS1P_17LinearCombinationISJ_fSJ_fLNS_15FloatRoundStyleE2EEES1K_S1O_JEEENS4_5SM1004TMEM4LOAD26SM100_TMEM_LOAD_32dp32b16xENS4_13SM90_TMA_LOADENS12_INS13_ILi2ELi4ELi3EEES16_NST_INS5_IJSB_S1M_EEENS5_IJS1M_SC_EEEEEEENS4_39AutoVectorizingCopyWithAssumedAlignmentILi128EEENS4_14SM90_TMA_STOREES24_S26_S26_EEEvvEEEEvNT_6ParamsE)
        /*0044*/ 	.word	0x00000000
.L_29:


//--------------------- .nv.compat                --------------------------
	.section	.nv.compat,"",@"SHT_CUDA_COMPAT_INFO"
	.align	4
        /*0000*/ 	.byte	0x02, 0x09, 0x01, 0x00, 0x02, 0x02, 0x02, 0x00, 0x02, 0x05, 0x05, 0x00, 0x03, 0x07, 0x01, 0x01
        /*0010*/ 	.byte	0x02, 0x03, 0x01, 0x00, 0x02, 0x06, 0x01, 0x00, 0x04, 0x0b, 0x08, 0x00, 0x09, 0x00, 0x00, 0x00
        /*0020*/ 	.byte	0x00, 0x00, 0x00, 0x00


//--------------------- .nv.info._ZN7cutlass13device_kernelINS_4gemm6kernel13GemmUniversalIN4cute5tupleIJiiiiEEENS1_10collective13CollectiveMmaINS1_35MainloopSm100TmaUmmaWarpSpecializedILi9ELi2ELi4ENS5_IJNS4_1CILi8EEENSA_ILi1EEESC_EEEEENS5_IJNSA_ILi256EEENSA_ILi64EEENSA_ILi32EEEEEENS_10tfloat32_tENS5_IJlSC_lEEESJ_SK_NS4_8TiledMMAINS4_8MMA_AtomIJNS4_23SM100_MMA_TF32_2x1SM_SSISJ_SJ_fLi256ELi64ELNS4_4UMMA5MajorE0ELSP_0ELNSO_7ScaleInE0ELSQ_0EEEEEENS4_6LayoutINS5_IJSC_SC_SC_EEENS5_IJNSA_ILi0EEESV_SV_EEEEENS5_IJNS4_10UnderscoreESY_SY_EEEEENS4_18SM100_TMA_2SM_LOADENS4_14ComposedLayoutINS4_7SwizzleILi3ELi4ELi3EEENS4_18smem_ptr_flag_bitsILi32EEENST_INS5_IJSB_SH_EEENS5_IJSH_SC_EEEEEEEvNS4_8identityENS4_28SM100_TMA_2SM_LOAD_MULTICASTES1A_vS1B_EENS_8epilogue10collective18CollectiveEpilogueINS1E_23Sm100TmaWarpSpecializedILi4ELi2ELi16ELb1ELb0EEEJNS5_IJNSA_ILi128EEESG_SH_EEENS5_IJNST_IS1J_SC_EENST_INSA_ILi16EEESC_EEEEESJ_SK_SJ_SK_NS1E_6fusion15FusionCallbacksIS1I_NS1P_17LinearCombinationISJ_fSJ_fLNS_15FloatRoundStyleE2EEES1K_S1O_JEEENS4_5SM1004TMEM4LOAD26SM100_TMEM_LOAD_32dp32b16xENS4_13SM90_TMA_LOADENS12_INS13_ILi2ELi4ELi3EEES16_NST_INS5_IJSB_S1M_EEENS5_IJS1M_SC_EEEEEEENS4_39AutoVectorizingCopyWithAssumedAlignmentILi128EEENS4_14SM90_TMA_STOREES24_S26_S26_EEEvvEEEEvNT_6ParamsE --------------------------
	.section	.nv.info._ZN7cutlass13device_kernelINS_4gemm6kernel13GemmUniversalIN4cute5tupleIJiiiiEEENS1_10collective13CollectiveMmaINS1_35MainloopSm100TmaUmmaWarpSpecializedILi9ELi2ELi4ENS5_IJNS4_1CILi8EEENSA_ILi1EEESC_EEEEENS5_IJNSA_ILi256EEENSA_ILi64EEENSA_ILi32EEEEEENS_10tfloat32_tENS5_IJlSC_lEEESJ_SK_NS4_8TiledMMAINS4_8MMA_AtomIJNS4_23SM100_MMA_TF32_2x1SM_SSISJ_SJ_fLi256ELi64ELNS4_4UMMA5MajorE0ELSP_0ELNSO_7ScaleInE0ELSQ_0EEEEEENS4_6LayoutINS5_IJSC_SC_SC_EEENS5_IJNSA_ILi0EEESV_SV_EEEEENS5_IJNS4_10UnderscoreESY_SY_EEEEENS4_18SM100_TMA_2SM_LOADENS4_14ComposedLayoutINS4_7SwizzleILi3ELi4ELi3EEENS4_18smem_ptr_flag_bitsILi32EEENST_INS5_IJSB_SH_EEENS5_IJSH_SC_EEEEEEEvNS4_8identityENS4_28SM100_TMA_2SM_LOAD_MULTICASTES1A_vS1B_EENS_8epilogue10collective18CollectiveEpilogueINS1E_23Sm100TmaWarpSpecializedILi4ELi2ELi16ELb1ELb0EEEJNS5_IJNSA_ILi128EEESG_SH_EEENS5_IJNST_IS1J_SC_EENST_INSA_ILi16EEESC_EEEEESJ_SK_SJ_SK_NS1E_6fusion15FusionCallbacksIS1I_NS1P_17LinearCombinationISJ_fSJ_fLNS_15FloatRoundStyleE2EEES1K_S1O_JEEENS4_5SM1004TMEM4LOAD26SM100_TMEM_LOAD_32dp32b16xENS4_13SM90_TMA_LOADENS12_INS13_ILi2ELi4ELi3EEES16_NST_INS5_IJSB_S1M_EEENS5_IJS1M_SC_EEEEEEENS4_39AutoVectorizingCopyWithAssumedAlignmentILi128EEENS4_14SM90_TMA_STOREES24_S26_S26_EEEvvEEEEvNT_6ParamsE,"",@"SHT_CUDA_INFO"
	.sectionflags	@""
	.align	4


	//----- nvinfo : EIATTR_CUDA_API_VERSION
	.align		4
        /*0000*/ 	.byte	0x04, 0x37
        /*0002*/ 	.short	(.L_31 - .L_30)
.L_30:
        /*0004*/ 	.word	0x00000082


	//----- nvinfo : EIATTR_KPARAM_INFO
	.align		4
.L_31:
        /*0008*/ 	.byte	0x04, 0x17
        /*000a*/ 	.short	(.L_33 - .L_32)
.L_32:
        /*000c*/ 	.word	0x00000000
        /*0010*/ 	.short	0x0000
        /*0012*/ 	.short	0x0000
        /*0014*/ 	.byte	0x00, 0xf0, 0x01, 0x20


	//----- nvinfo : EIATTR_AT_ENTRY_FRAGMENTS
	.align		4
.L_33:
        /*0018*/ 	.byte	0x04, 0x4f
        /*001a*/ 	.short	(.L_35 - .L_34)


	//   ....[0]....
.L_34:
        /*001c*/ 	.word	0x00000007


	//----- nvinfo : EIATTR_RESERVED_SMEM_USED
	.align		4
.L_35:
        /*0020*/ 	.byte	0x01, 0x41
	.zero		2


	//----- nvinfo : EIATTR_SPARSE_MMA_MASK
	.align		4
        /*0024*/ 	.byte	0x03, 0x50
        /*0026*/ 	.short	0x0000


	//----- nvinfo : EIATTR_TCGEN05_2CTA_USED
	.align		4
        /*0028*/ 	.byte	0x01, 0x52
	.zero		2


	//----- nvinfo : EIATTR_MAXREG_COUNT
	.align		4
        /*002c*/ 	.byte	0x03, 0x1b
        /*002e*/ 	.short	0x00ff


	//----- nvinfo : EIATTR_NUM_BARRIERS
	.align		4
        /*0030*/ 	.byte	0x02, 0x4c
        /*0032*/ 	.byte	0x07
	.zero		1


	//----- nvinfo : EIATTR_EXTERNS
	.align		4
        /*0034*/ 	.byte	0x04, 0x0f
        /*0036*/ 	.short	(.L_37 - .L_36)


	//   ....[0]....
	.align		4
.L_36:
        /*0038*/ 	.word	index@(__assertfail)


	//----- nvinfo : EIATTR_MERCURY_ISA_VERSION
	.align		4
.L_37:
        /*003c*/ 	.byte	0x03, 0x5f
        /*003e*/ 	.short	0x0101


	//----- nvinfo : EIATTR_INT_WARP_WIDE_INSTR_OFFSETS
	.align		4
        /*0040*/ 	.byte	0x04, 0x31
        /*0042*/ 	.short	(.L_39 - .L_38)


	//   ....[0]....
.L_38:
        /*0044*/ 	.word	0x00000eb0


	//   ....[1]....
        /*0048*/ 	.word	0x00000f60


	//   ....[2]....
        /*004c*/ 	.word	0x000047d0


	//   ....[3]....
        /*0050*/ 	.word	0x00004800


	//   ....[4]....
        /*0054*/ 	.word	0x00004820


	//   ....[5]....
        /*0058*/ 	.word	0x00005420


	//   ....[6]....
        /*005c*/ 	.word	0x00005480


	//   ....[7]....
        /*0060*/ 	.word	0x00005560


	//   ....[8]....
        /*0064*/ 	.word	0x000055e0


	//   ....[9]....
        /*0068*/ 	.word	0x000056d0


	//   ....[10]....
        /*006c*/ 	.word	0x00005760


	//   ....[11]....
        /*0070*/ 	.word	0x00005850


	//   ....[12]....
        /*0074*/ 	.word	0x00005900


	//----- nvinfo : EIATTR_COOP_GROUP_MASK_REGIDS
	.align		4
.L_39:
        /*0078*/ 	.byte	0x04, 0x29
        /*007a*/ 	.short	(.L_41 - .L_40)


	//   ....[0]....
.L_40:
        /*007c*/ 	.word	0xffffffff


	//   ....[1]....
        /*0080*/ 	.word	0xffffffff


	//   ....[2]....
        /*0084*/ 	.word	0xffffffff


	//   ....[3]....
        /*0088*/ 	.word	0xffffffff


	//   ....[4]....
        /*008c*/ 	.word	0xffffffff


	//   ....[5]....
        /*0090*/ 	.word	0xffffffff


	//   ....[6]....
        /*0094*/ 	.word	0xffffffff


	//   ....[7]....
        /*0098*/ 	.word	0xffffffff


	//   ....[8]....
        /*009c*/ 	.word	0xffffffff


	//   ....[9]....
        /*00a0*/ 	.word	0xffffffff


	//   ....[10]....
        /*00a4*/ 	.word	0xffffffff


	//   ....[11]....
        /*00a8*/ 	.word	0xffffffff


	//   ....[12]....
        /*00ac*/ 	.word	0xffffffff


	//   ....[13]....
        /*00b0*/ 	.word	0xffffffff


	//----- nvinfo : EIATTR_COOP_GROUP_INSTR_OFFSETS
	.align		4
.L_41:
        /*00b4*/ 	.byte	0x04, 0x28
        /*00b6*/ 	.short	(.L_43 - .L_42)


	//   ....[0]....
.L_42:
        /*00b8*/ 	.word	0x000000b0


	//   ....[1]....
        /*00bc*/ 	.word	0x00000520


	//   ....[2]....
        /*00c0*/ 	.word	0x000007c0


	//   ....[3]....
        /*00c4*/ 	.word	0x00000960


	//   ....[4]....
        /*00c8*/ 	.word	0x00000a60


	//   ....[5]....
        /*00cc*/ 	.word	0x00000bd0


	//   ....[6]....
        /*00d0*/ 	.word	0x00000d70


	//   ....[7]....
        /*00d4*/ 	.word	0x00000fd0


	//   ....[8]....
        /*00d8*/ 	.word	0x000023f0


	//   ....[9]....
        /*00dc*/ 	.word	0x000035b0


	//   ....[10]....
        /*00e0*/ 	.word	0x00003a80


	//   ....[11]....
        /*00e4*/ 	.word	0x00003ab0


	//   ....[12]....
        /*00e8*/ 	.word	0x000046d0


	//   ....[13]....
        /*00ec*/ 	.word	0x000048e0


	//----- nvinfo : EIATTR_VRC_CTA_INIT_COUNT
	.align		4
.L_43:
        /*00f0*/ 	.byte	0x02, 0x4a
        /*00f2*/ 	.byte	0x80
	.zero		1


	//----- nvinfo : EIATTR_SYSCALL_OFFSETS
	.align		4
        /*00f4*/ 	.byte	0x04, 0x46
        /*00f6*/ 	.short	(.L_45 - .L_44)


	//   ....[0]....
.L_44:
        /*00f8*/ 	.word	0x00006560


	//   ....[1]....
        /*00fc*/ 	.word	0x00006650


	//   ....[2]....
        /*0100*/ 	.word	0x00006df0


	//   ....[3]....
        /*0104*/ 	.word	0x00007770


	//   ....[4]....
        /*0108*/ 	.word	0x000080d0


	//   ....[5]....
        /*010c*/ 	.word	0x00008a20


	//----- nvinfo : EIATTR_MBARRIER_INSTR_OFFSETS
	.align		4
.L_45:
        /*0110*/ 	.byte	0x04, 0x39
        /*0112*/ 	.short	(.L_47 - .L_46)


	//   ....[0]....
.L_46:
        /*0114*/ 	.word	0x00000680
        /*0118*/ 	.word	0x000000ff
        /*011c*/ 	.word	0x00000000
        /*0120*/ 	.short	0x0100
        /*0122*/ 	.byte	0x04
	.zero		1


	//   ....[1]....
        /*0124*/ 	.word	0x00000690
        /*0128*/ 	.word	0x000000ff
        /*012c*/ 	.word	0x00000048
        /*0130*/ 	.short	0x0100
        /*0132*/ 	.byte	0x04
	.zero		1


	//   ....[2]....
        /*0134*/ 	.word	0x000006a0
        /*0138*/ 	.word	0x000000ff
        /*013c*/ 	.word	0x00000008
        /*0140*/ 	.short	0x0100
        /*0142*/ 	.byte	0x04
	.zero		1


	//   ....[3]....
        /*0144*/ 	.word	0x000006b0
        /*0148*/ 	.word	0x000000ff
        /*014c*/ 	.word	0x00000050
        /*0150*/ 	.short	0x0100
        /*0152*/ 	.byte	0x04
	.zero		1


	//   ....[4]....
        /*0154*/ 	.word	0x000006c0
        /*0158*/ 	.word	0x000000ff
        /*015c*/ 	.word	0x00000010
        /*0160*/ 	.short	0x0100
        /*0162*/ 	.byte	0x04
	.zero		1


	//   ....[5]....
        /*0164*/ 	.word	0x000006d0
        /*0168*/ 	.word	0x000000ff
        /*016c*/ 	.word	0x00000058
        /*0170*/ 	.short	0x0100
        /*0172*/ 	.byte	0x04
	.zero		1


	//   ....[6]....
        /*0174*/ 	.word	0x000006e0
        /*0178*/ 	.word	0x000000ff
        /*017c*/ 	.word	0x00000018
        /*0180*/ 	.short	0x0100
        /*0182*/ 	.byte	0x04
	.zero		1


	//   ....[7]....
        /*0184*/ 	.word	0x000006f0
        /*0188*/ 	.word	0x000000ff
        /*018c*/ 	.word	0x00000060
        /*0190*/ 	.short	0x0100
        /*0192*/ 	.byte	0x04
	.zero		1


	//   ....[8]....
        /*0194*/ 	.word	0x00000700
        /*0198*/ 	.word	0x000000ff
        /*019c*/ 	.word	0x00000020
        /*01a0*/ 	.short	0x0100
        /*01a2*/ 	.byte	0x04
	.zero		1


	//   ....[9]....
        /*01a4*/ 	.word	0x00000710
        /*01a8*/ 	.word	0x000000ff
        /*01ac*/ 	.word	0x00000068
        /*01b0*/ 	.short	0x0100
        /*01b2*/ 	.byte	0x04
	.zero		1


	//   ....[10]....
        /*01b4*/ 	.word	0x00000720
        /*01b8*/ 	.word	0x000000ff
        /*01bc*/ 	.word	0x00000028
        /*01c0*/ 	.short	0x0100
        /*01c2*/ 	.byte	0x04
	.zero		1


	//   ....[11]....
        /*01c4*/ 	.word	0x00000730
        /*01c8*/ 	.word	0x000000ff
        /*01cc*/ 	.word	0x00000070
        /*01d0*/ 	.short	0x0100
        /*01d2*/ 	.byte	0x04
	.zero		1


	//   ....[12]....
        /*01d4*/ 	.word	0x00000740
        /*01d8*/ 	.word	0x000000ff
        /*01dc*/ 	.word	0x00000030
        /*01e0*/ 	.short	0x0100
        /*01e2*/ 	.byte	0x04
	.zero		1


	//   ....[13]....
        /*01e4*/ 	.word	0x00000750
        /*01e8*/ 	.word	0x000000ff
        /*01ec*/ 	.word	0x00000078
        /*01f0*/ 	.short	0x0100
        /*01f2*/ 	.byte	0x04
	.zero		1


	//   ....[14]....
        /*01f4*/ 	.word	0x00000760
        /*01f8*/ 	.word	0x000000ff
        /*01fc*/ 	.word	0x00000038
        /*0200*/ 	.short	0x0100
        /*0202*/ 	.byte	0x04
	.zero		1


	//   ....[15]....
        /*0204*/ 	.word	0x00000770
        /*0208*/ 	.word	0x000000ff
        /*020c*/ 	.word	0x00000080
        /*0210*/ 	.short	0x0100
        /*0212*/ 	.byte	0x04
	.zero		1


	//   ....[16]....
        /*0214*/ 	.word	0x00000780
        /*0218*/ 	.word	0x000000ff
        /*021c*/ 	.word	0x00000040
        /*0220*/ 	.short	0x0100
        /*0222*/ 	.byte	0x04
	.zero		1


	//   ....[17]....
        /*0224*/ 	.word	0x00000790
        /*0228*/ 	.word	0x000000ff
        /*022c*/ 	.word	0x00000088
        /*0230*/ 	.short	0x0100
        /*0232*/ 	.byte	0x04
	.zero		1


	//   ....[18]....
        /*0234*/ 	.word	0x000008d0
        /*0238*/ 	.word	0x000000ff
        /*023c*/ 	.word	0x00000090
        /*0240*/ 	.short	0x0100
        /*0242*/ 	.byte	0x04
	.zero		1


	//   ....[19]....
        /*0244*/ 	.word	0x000008e0
        /*0248*/ 	.word	0x000000ff
        /*024c*/ 	.word	0x000000b0
        /*0250*/ 	.short	0x0100
        /*0252*/ 	.byte	0x04
	.zero		1


	//   ....[20]....
        /*0254*/ 	.word	0x000008f0
        /*0258*/ 	.word	0x000000ff
        /*025c*/ 	.word	0x00000098
        /*0260*/ 	.short	0x0100
        /*0262*/ 	.byte	0x04
	.zero		1


	//   ....[21]....
        /*0264*/ 	.word	0x00000900
        /*0268*/ 	.word	0x000000ff
        /*026c*/ 	.word	0x000000b8
        /*0270*/ 	.short	0x0100
        /*0272*/ 	.byte	0x04
	.zero		1


	//   ....[22]....
        /*0274*/ 	.word	0x00000910
        /*0278*/ 	.word	0x000000ff
        /*027c*/ 	.word	0x000000a0
        /*0280*/ 	.short	0x0100
        /*0282*/ 	.byte	0x04
	.zero		1


	//   ....[23]....
        /*0284*/ 	.word	0x00000920
        /*0288*/ 	.word	0x000000ff
        /*028c*/ 	.word	0x000000c0
        /*0290*/ 	.short	0x0100
        /*0292*/ 	.byte	0x04
	.zero		1


	//   ....[24]....
        /*0294*/ 	.word	0x00000930
        /*0298*/ 	.word	0x000000ff
        /*029c*/ 	.word	0x000000a8
        /*02a0*/ 	.short	0x0100
        /*02a2*/ 	.byte	0x04
	.zero		1


	//   ....[25]....
        /*02a4*/ 	.word	0x00000940
        /*02a8*/ 	.word	0x000000ff
        /*02ac*/ 	.word	0x000000c8
        /*02b0*/ 	.short	0x0100
        /*02b2*/ 	.byte	0x04
	.zero		1


	//   ....[26]....
        /*02b4*/ 	.word	0x00000a30
        /*02b8*/ 	.word	0x000000ff
        /*02bc*/ 	.word	0x000000d0
        /*02c0*/ 	.short	0x0100
        /*02c2*/ 	.byte	0x06
	.zero		1


	//   ....[27]....
        /*02c4*/ 	.word	0x00000a40
        /*02c8*/ 	.word	0x000000ff
        /*02cc*/ 	.word	0x000000d8
        /*02d0*/ 	.short	0x0100
        /*02d2*/ 	.byte	0x06
	.zero		1


	//   ....[28]....
        /*02d4*/ 	.word	0x00000b80
        /*02d8*/ 	.word	0x000000ff
        /*02dc*/ 	.word	0x000000e0
        /*02e0*/ 	.short	0x0100
        /*02e2*/ 	.byte	0x06
	.zero		1


	//   ....[29]....
        /*02e4*/ 	.word	0x00000b90
        /*02e8*/ 	.word	0x000000ff
        /*02ec*/ 	.word	0x000000f0
        /*02f0*/ 	.short	0x0100
        /*02f2*/ 	.byte	0x06
	.zero		1


	//   ....[30]....
        /*02f4*/ 	.word	0x00000ba0
        /*02f8*/ 	.word	0x000000ff
        /*02fc*/ 	.word	0x000000e8
        /*0300*/ 	.short	0x0100
        /*0302*/ 	.byte	0x06
	.zero		1


	//   ....[31]....
        /*0304*/ 	.word	0x00000bb0
        /*0308*/ 	.word	0x000000ff
        /*030c*/ 	.word	0x000000f8
        /*0310*/ 	.short	0x0100
        /*0312*/ 	.byte	0x06
	.zero		1


	//   ....[32]....
        /*0314*/ 	.word	0x00000ce0
        /*0318*/ 	.word	0x000000ff
        /*031c*/ 	.word	0x00000100
        /*0320*/ 	.short	0x0100
        /*0322*/ 	.byte	0x04
	.zero		1


	//   ....[33]....
        /*0324*/ 	.word	0x00000cf0
        /*0328*/ 	.word	0x000000ff
        /*032c*/ 	.word	0x00000120
        /*0330*/ 	.short	0x0100
        /*0332*/ 	.byte	0x04
	.zero		1


	//   ....[34]....
        /*0334*/ 	.word	0x00000d00
        /*0338*/ 	.word	0x000000ff
        /*033c*/ 	.word	0x00000108
        /*0340*/ 	.short	0x0100
        /*0342*/ 	.byte	0x04
	.zero		1


	//   ....[35]....
        /*0344*/ 	.word	0x00000d10
        /*0348*/ 	.word	0x000000ff
        /*034c*/ 	.word	0x00000128
        /*0350*/ 	.short	0x0100
        /*0352*/ 	.byte	0x04
	.zero		1


	//   ....[36]....
        /*0354*/ 	.word	0x00000d20
        /*0358*/ 	.word	0x000000ff
        /*035c*/ 	.word	0x00000110
        /*0360*/ 	.short	0x0100
        /*0362*/ 	.byte	0x04
	.zero		1


	//   ....[37]....
        /*0364*/ 	.word	0x00000d30
        /*0368*/ 	.word	0x000000ff
        /*036c*/ 	.word	0x00000130
        /*0370*/ 	.short	0x0100
        /*0372*/ 	.byte	0x04
	.zero		1


	//   ....[38]....
        /*0374*/ 	.word	0x00000d40
        /*0378*/ 	.word	0x000000ff
        /*037c*/ 	.word	0x00000118
        /*0380*/ 	.short	0x0100
        /*0382*/ 	.byte	0x04
	.zero		1


	//   ....[39]....
        /*0384*/ 	.word	0x00000d50
        /*0388*/ 	.word	0x000000ff
        /*038c*/ 	.word	0x00000138
        /*0390*/ 	.short	0x0100
        /*0392*/ 	.byte	0x04
	.zero		1


	//   ....[40]....
        /*0394*/ 	.word	0x00000e50
        /*0398*/ 	.word	0x000000ff
        /*039c*/ 	.word	0x00000140
        /*03a0*/ 	.short	0x0100
        /*03a2*/ 	.byte	0x04
	.zero		1


	//   ....[41]....
        /*03a4*/ 	.word	0x00000e60
        /*03a8*/ 	.word	0x000000ff
        /*03ac*/ 	.word	0x00000150
        /*03b0*/ 	.short	0x0100
        /*03b2*/ 	.byte	0x04
	.zero		1


	//   ....[42]....
        /*03b4*/ 	.word	0x00000e70
        /*03b8*/ 	.word	0x000000ff
        /*03bc*/ 	.word	0x00000148
        /*03c0*/ 	.short	0x0100
        /*03c2*/ 	.byte	0x04
	.zero		1


	//   ....[43]....
        /*03c4*/ 	.word	0x00000e80
        /*03c8*/ 	.word	0x000000ff
        /*03cc*/ 	.word	0x00000158
        /*03d0*/ 	.short	0x0100
        /*03d2*/ 	.byte	0x04
	.zero		1


	//   ....[44]....
        /*03d4*/ 	.word	0x00000f80
        /*03d8*/ 	.word	0x000000ff
        /*03dc*/ 	.word	0x00000160
        /*03e0*/ 	.short	0x0100
        /*03e2*/ 	.byte	0x06
	.zero		1


	//   ....[45]....
        /*03e4*/ 	.word	0x00001c30
        /*03e8*/ 	.word	0x00000000
        /*03ec*/ 	.word	0x00000150
        /*03f0*/ 	.short	0x010a
        /*03f2*/ 	.byte	0xff
	.zero		1


	//   ....[46]....
        /*03f4*/ 	.word	0x00001c60
        /*03f8*/ 	.word	0x00000000
        /*03fc*/ 	.word	0x00000140
        /*0400*/ 	.short	0x0101
        /*0402*/ 	.byte	0xff
	.zero		1


	//   ....[47]....
        /*0404*/ 	.word	0x00001d00
        /*0408*/ 	.word	0x000000ff
        /*040c*/ 	.word	0x00000048
        /*0410*/ 	.short	0x010a
        /*0412*/ 	.byte	0x04
	.zero		1


	//   ....[48]....
        /*0414*/ 	.word	0x00001dd0
        /*0418*/ 	.word	0x000000ff
        /*041c*/ 	.word	0x00000048
        /*0420*/ 	.short	0x010a
        /*0422*/ 	.byte	0x21
	.zero		1


	//   ....[49]....
        /*0424*/ 	.word	0x00001f80
        /*0428*/ 	.word	0x000000ff
        /*042c*/ 	.word	0x00000048
        /*0430*/ 	.short	0x010a
        /*0432*/ 	.byte	0x05
	.zero		1


	//   ....[50]....
        /*0434*/ 	.word	0x000020a0
        /*0438*/ 	.word	0x000000ff
        /*043c*/ 	.word	0x000000d8
        /*0440*/ 	.short	0x0101
        /*0442*/ 	.byte	0x0d
	.zero		1


	//   ....[51]....
        /*0444*/ 	.word	0x000020c0
        /*0448*/ 	.word	0x000000ff
        /*044c*/ 	.word	0x00000048
        /*0450*/ 	.short	0x010a
        /*0452*/ 	.byte	0x04
	.zero		1


	//   ....[52]....
        /*0454*/ 	.word	0x00002140
        /*0458*/ 	.word	0x000000ff
        /*045c*/ 	.word	0x00000048
        /*0460*/ 	.short	0x010a
        /*0462*/ 	.byte	0x09
	.zero		1


	//   ....[53]....
        /*0464*/ 	.word	0x00002310
        /*0468*/ 	.word	0x000000ff
        /*046c*/ 	.word	0x00000048
        /*0470*/ 	.short	0x010a
        /*0472*/ 	.byte	0x05
	.zero		1


	//   ....[54]....
        /*0474*/ 	.word	0x00002420
        /*0478*/ 	.word	0x00000003
        /*047c*/ 	.word	0x000000e0
        /*0480*/ 	.short	0x010a
        /*0482*/ 	.byte	0xff
	.zero		1


	//   ....[55]....
        /*0484*/ 	.word	0x00002570
        /*0488*/ 	.word	0x00000000
        /*048c*/ 	.word	0x00000000
        /*0490*/ 	.short	0x0101
        /*0492*/ 	.byte	0xff
	.zero		1


	//   ....[56]....
        /*0494*/ 	.word	0x00002b30
        /*0498*/ 	.word	0x000000ff
        /*049c*/ 	.word	0x00000000
        /*04a0*/ 	.short	0x010a
        /*04a2*/ 	.byte	0x04
	.zero		1


	//   ....[57]....
        /*04a4*/ 	.word	0x00002bc0
        /*04a8*/ 	.word	0x000000ff
        /*04ac*/ 	.word	0x00000000
        /*04b0*/ 	.short	0x010a
        /*04b2*/ 	.byte	0x05
	.zero		1


	//   ....[58]....
        /*04b4*/ 	.word	0x00002c50
        /*04b8*/ 	.word	0x000000ff
        /*04bc*/ 	.word	0x00000000
        /*04c0*/ 	.short	0x010a
        /*04c2*/ 	.byte	0x05
	.zero		1


	//   ....[59]....
        /*04c4*/ 	.word	0x00002ce0
        /*04c8*/ 	.word	0x000000ff
        /*04cc*/ 	.word	0x00000000
        /*04d0*/ 	.short	0x010a
        /*04d2*/ 	.byte	0x05
	.zero		1


	//   ....[60]....
        /*04d4*/ 	.word	0x00002d70
        /*04d8*/ 	.word	0x000000ff
        /*04dc*/ 	.word	0x00000000
        /*04e0*/ 	.short	0x010a
        /*04e2*/ 	.byte	0x05
	.zero		1


	//   ....[61]....
        /*04e4*/ 	.word	0x00002e00
        /*04e8*/ 	.word	0x000000ff
        /*04ec*/ 	.word	0x00000000
        /*04f0*/ 	.short	0x010a
        /*04f2*/ 	.byte	0x05
	.zero		1


	//   ....[62]....
        /*04f4*/ 	.word	0x00002e90
        /*04f8*/ 	.word	0x000000ff
        /*04fc*/ 	.word	0x00000000
        /*0500*/ 	.short	0x010a
        /*0502*/ 	.byte	0x05
	.zero		1


	//   ....[63]....
        /*0504*/ 	.word	0x00002f20
        /*0508*/ 	.word	0x000000ff
        /*050c*/ 	.word	0x00000000
        /*0510*/ 	.short	0x010a
        /*0512*/ 	.byte	0x05
	.zero		1


	//   ....[64]....
        /*0514*/ 	.word	0x00002fc0
        /*0518*/ 	.word	0x00000000
        /*051c*/ 	.word	0x00000000
        /*0520*/ 	.short	0x010a
        /*0522*/ 	.byte	0xff
	.zero		1


	//   ....[65]....
        /*0524*/ 	.word	0x00003100
        /*0528*/ 	.word	0x00000000
        /*052c*/ 	.word	0x00000140
        /*0530*/ 	.short	0x010a
        /*0532*/ 	.byte	0xff
	.zero		1


	//   ....[66]....
        /*0534*/ 	.word	0x00003170
        /*0538*/ 	.word	0x00000000
        /*053c*/ 	.word	0x00000000
        /*0540*/ 	.short	0x0101
        /*0542*/ 	.byte	0xff
	.zero		1


	//   ....[67]....
        /*0544*/ 	.word	0x00003190
        /*0548*/ 	.word	0x000000ff
        /*054c*/ 	.word	0x000000f0
        /*0550*/ 	.short	0x010a
        /*0552*/ 	.byte	0x04
	.zero		1


	//   ....[68]....
        /*0554*/ 	.word	0x000032b0
        /*0558*/ 	.word	0x00000000
        /*055c*/ 	.word	0x000000e0
        /*0560*/ 	.short	0x010a
        /*0562*/ 	.byte	0xff
	.zero		1


	//   ....[69]....
        /*0564*/ 	.word	0x000033b0
        /*0568*/ 	.word	0x00000000
        /*056c*/ 	.word	0x00000000
        /*0570*/ 	.short	0x0101
        /*0572*/ 	.byte	0xff
	.zero		1


	//   ....[70]....
        /*0574*/ 	.word	0x00003440
        /*0578*/ 	.word	0x000000ff
        /*057c*/ 	.word	0x000000f0
        /*0580*/ 	.short	0x0106
        /*0582*/ 	.byte	0x04
	.zero		1


	//   ....[71]....
        /*0584*/ 	.word	0x00003460
        /*0588*/ 	.word	0x000000ff
        /*058c*/ 	.word	0x000000f0
        /*0590*/ 	.short	0x010a
        /*0592*/ 	.byte	0x04
	.zero		1


	//   ....[72]....
        /*0594*/ 	.word	0x000034f0
        /*0598*/ 	.word	0x000000ff
        /*059c*/ 	.word	0x000000f0
        /*05a0*/ 	.short	0x0106
        /*05a2*/ 	.byte	0x07
	.zero		1


	//   ....[73]....
        /*05a4*/ 	.word	0x00003530
        /*05a8*/ 	.word	0x00000000
        /*05ac*/ 	.word	0x000000f0
        /*05b0*/ 	.short	0x010a
        /*05b2*/ 	.byte	0xff
	.zero		1


	//   ....[74]....
        /*05b4*/ 	.word	0x00003780
        /*05b8*/ 	.word	0x000000ff
        /*05bc*/ 	.word	0x00000008
        /*05c0*/ 	.short	0x010a
        /*05c2*/ 	.byte	0x05
	.zero		1


	//   ....[75]....
        /*05c4*/ 	.word	0x000037a0
        /*05c8*/ 	.word	0x000000ff
        /*05cc*/ 	.word	0x00000008
        /*05d0*/ 	.short	0x010a
        /*05d2*/ 	.byte	0x05
	.zero		1


	//   ....[76]....
        /*05d4*/ 	.word	0x00003930
        /*05d8*/ 	.word	0x000000ff
        /*05dc*/ 	.word	0x00000008
        /*05e0*/ 	.short	0x010a
        /*05e2*/ 	.byte	0x05
	.zero		1


	//   ....[77]....
        /*05e4*/ 	.word	0x00003950
        /*05e8*/ 	.word	0x000000ff
        /*05ec*/ 	.word	0x00000008
        /*05f0*/ 	.short	0x010a
        /*05f2*/ 	.byte	0x05
	.zero		1


	//   ....[78]....
        /*05f4*/ 	.word	0x00003a10
        /*05f8*/ 	.word	0x000000ff
        /*05fc*/ 	.word	0x00000000
        /*0600*/ 	.short	0x0101
        /*0602*/ 	.byte	0x04
	.zero		1


	//   ....[79]....
        /*0604*/ 	.word	0x00003d50
        /*0608*/ 	.word	0x00000000
        /*060c*/ 	.word	0x000000e0
        /*0610*/ 	.short	0x010a
        /*0612*/ 	.byte	0xff
	.zero		1


	//   ....[80]....
        /*0614*/ 	.word	0x00003e10
        /*0618*/ 	.word	0x00000000
        /*061c*/ 	.word	0x00000000
        /*0620*/ 	.short	0x0101
        /*0622*/ 	.byte	0xff
	.zero		1


	//   ....[81]....
        /*0624*/ 	.word	0x00003ed0
        /*0628*/ 	.word	0x000000ff
        /*062c*/ 	.word	0x00000000
        /*0630*/ 	.short	0x010a
        /*0632*/ 	.byte	0x04
	.zero		1


	//   ....[82]....
        /*0634*/ 	.word	0x00003ee0
        /*0638*/ 	.word	0x000000ff
        /*063c*/ 	.word	0x00000120
        /*0640*/ 	.short	0x010a
        /*0642*/ 	.byte	0x1f
	.zero		1


	//   ....[83]....
        /*0644*/ 	.word	0x00003f90
        /*0648*/ 	.word	0x000000ff
        /*064c*/ 	.word	0x00000000
        /*0650*/ 	.short	0x010a
        /*0652*/ 	.byte	0x05
	.zero		1


	//   ....[84]....
        /*0654*/ 	.word	0x000040c0
        /*0658*/ 	.word	0x000000ff
        /*065c*/ 	.word	0x00000000
        /*0660*/ 	.short	0x010a
        /*0662*/ 	.byte	0x04
	.zero		1


	//   ....[85]....
        /*0664*/ 	.word	0x000043c0
        /*0668*/ 	.word	0x000000ff
        /*066c*/ 	.word	0x00000000
        /*0670*/ 	.short	0x010a
        /*0672*/ 	.byte	0x04
	.zero		1


	//   ....[86]....
        /*0674*/ 	.word	0x00004450
        /*0678*/ 	.word	0x000000ff
        /*067c*/ 	.word	0x00000000
        /*0680*/ 	.short	0x010a
        /*0682*/ 	.byte	0x05
	.zero		1


	//   ....[87]....
        /*0684*/ 	.word	0x000044e0
        /*0688*/ 	.word	0x000000ff
        /*068c*/ 	.word	0x00000000
        /*0690*/ 	.short	0x010a
        /*0692*/ 	.byte	0x05
	.zero		1


	//   ....[88]....
        /*0694*/ 	.word	0x00004580
        /*0698*/ 	.word	0x00000000
        /*069c*/ 	.word	0x00000000
        /*06a0*/ 	.short	0x010a
        /*06a2*/ 	.byte	0xff
	.zero		1


	//   ....[89]....
        /*06a4*/ 	.word	0x000045c0
        /*06a8*/ 	.word	0x00000000
        /*06ac*/ 	.word	0x00000000
        /*06b0*/ 	.short	0x010a
        /*06b2*/ 	.byte	0xff
	.zero		1


	//   ....[90]....
        /*06b4*/ 	.word	0x00004630
        /*06b8*/ 	.word	0x000000ff
        /*06bc*/ 	.word	0x00000000
        /*06c0*/ 	.short	0x0101
        /*06c2*/ 	.byte	0x04
	.zero		1


	//   ....[91]....
        /*06c4*/ 	.word	0x00004670
        /*06c8*/ 	.word	0x000000ff
        /*06cc*/ 	.word	0x00000160
        /*06d0*/ 	.short	0x010a
        /*06d2*/ 	.byte	0x1a
	.zero		1


	//   ....[92]....
        /*06d4*/ 	.word	0x000046c0
        /*06d8*/ 	.word	0x000000ff
        /*06dc*/ 	.word	0x00000000
        /*06e0*/ 	.short	0x0101
        /*06e2*/ 	.byte	0x04
	.zero		1


	//   ....[93]....
        /*06e4*/ 	.word	0x00004be0
        /*06e8*/ 	.word	0x00000008
        /*06ec*/ 	.word	0x000000e0
        /*06f0*/ 	.short	0x010a
        /*06f2*/ 	.byte	0xff
	.zero		1


	//   ....[94]....
        /*06f4*/ 	.word	0x00004d50
        /*06f8*/ 	.word	0x00000000
        /*06fc*/ 	.word	0x00000000
        /*0700*/ 	.short	0x0101
        /*0702*/ 	.byte	0xff
	.zero		1


	//   ....[95]....
        /*0704*/ 	.word	0x00005230
        /*0708*/ 	.word	0x000000ff
        /*070c*/ 	.word	0x000000d8
        /*0710*/ 	.short	0x010a
        /*0712*/ 	.byte	0x15
	.zero		1


	//   ....[96]....
        /*0714*/ 	.word	0x000053c0
        /*0718*/ 	.word	0x000000ff
        /*071c*/ 	.word	0x000000b0
        /*0720*/ 	.short	0x010a
        /*0722*/ 	.byte	0x15
	.zero		1


	//   ....[97]....
        /*0724*/ 	.word	0x00005510
        /*0728*/ 	.word	0x000000ff
        /*072c*/ 	.word	0x00000090
        /*0730*/ 	.short	0x010b
        /*0732*/ 	.byte	0x15
	.zero		1


	//   ....[98]....
        /*0734*/ 	.word	0x00005520
        /*0738*/ 	.word	0x000000ff
        /*073c*/ 	.word	0x00000000
        /*0740*/ 	.short	0x0101
        /*0742*/ 	.byte	0x2b
	.zero		1


	//   ....[99]....
        /*0744*/ 	.word	0x00005530
        /*0748*/ 	.word	0x000000ff
        /*074c*/ 	.word	0x000000b8
        /*0750*/ 	.short	0x010a
        /*0752*/ 	.byte	0x15
	.zero		1


	//   ....[100]....
        /*0754*/ 	.word	0x00005680
        /*0758*/ 	.word	0x000000ff
        /*075c*/ 	.word	0x00000098
        /*0760*/ 	.short	0x010b
        /*0762*/ 	.byte	0x15
	.zero		1


	//   ....[101]....
        /*0764*/ 	.word	0x00005690
        /*0768*/ 	.word	0x000000ff
        /*076c*/ 	.word	0x00000000
        /*0770*/ 	.short	0x0101
        /*0772*/ 	.byte	0x29
	.zero		1


	//   ....[102]....
        /*0774*/ 	.word	0x000056a0
        /*0778*/ 	.word	0x000000ff
        /*077c*/ 	.word	0x000000c0
        /*0780*/ 	.short	0x010a
        /*0782*/ 	.byte	0x15
	.zero		1


	//   ....[103]....
        /*0784*/ 	.word	0x00005800
        /*0788*/ 	.word	0x000000ff
        /*078c*/ 	.word	0x000000a0
        /*0790*/ 	.short	0x010b
        /*0792*/ 	.byte	0x15
	.zero		1


	//   ....[104]....
        /*0794*/ 	.word	0x00005810
        /*0798*/ 	.word	0x000000ff
        /*079c*/ 	.word	0x00000000
        /*07a0*/ 	.short	0x0101
        /*07a2*/ 	.byte	0x28
	.zero		1


	//   ....[105]....
        /*07a4*/ 	.word	0x00005820
        /*07a8*/ 	.word	0x000000ff
        /*07ac*/ 	.word	0x000000c8
        /*07b0*/ 	.short	0x010a
        /*07b2*/ 	.byte	0x15
	.zero		1


	//   ....[106]....
        /*07b4*/ 	.word	0x00005a20
        /*07b8*/ 	.word	0x000000ff
        /*07bc*/ 	.word	0x000000a8
        /*07c0*/ 	.short	0x010b
        /*07c2*/ 	.byte	0x15
	.zero		1


	//   ....[107]....
        /*07c4*/ 	.word	0x00005a30
        /*07c8*/ 	.word	0x000000ff
        /*07cc*/ 	.word	0x00000000
        /*07d0*/ 	.short	0x0101
        /*07d2*/ 	.byte	0x27
	.zero		1


	//   ....[108]....
        /*07d4*/ 	.word	0x00005a60
        /*07d8*/ 	.word	0x000000ff
        /*07dc*/ 	.word	0x000000b0
        /*07e0*/ 	.short	0x010a
        /*07e2*/ 	.byte	0x15
	.zero		1


	//   ....[109]....
        /*07e4*/ 	.word	0x00005a80
        /*07e8*/ 	.word	0x000000ff
        /*07ec*/ 	.word	0x000000b8
        /*07f0*/ 	.short	0x010a
        /*07f2*/ 	.byte	0x15
	.zero		1


	//   ....[110]....
        /*07f4*/ 	.word	0x00005aa0
        /*07f8*/ 	.word	0x000000ff
        /*07fc*/ 	.word	0x000000c0
        /*0800*/ 	.short	0x010a
        /*0802*/ 	.byte	0x15
	.zero		1


	//   ....[111]....
        /*0804*/ 	.word	0x00005ae0
        /*0808*/ 	.word	0x00000000
        /*080c*/ 	.word	0x000000c8
        /*0810*/ 	.short	0x010a
        /*0812*/ 	.byte	0xff
	.zero		1


	//   ....[112]....
        /*0814*/ 	.word	0x00005df0
        /*0818*/ 	.word	0x00000003
        /*081c*/ 	.word	0x000000e0
        /*0820*/ 	.short	0x010a
        /*0822*/ 	.byte	0xff
	.zero		1


	//   ....[113]....
        /*0824*/ 	.word	0x00005f70
        /*0828*/ 	.word	0x00000000
        /*082c*/ 	.word	0x00000000
        /*0830*/ 	.short	0x0101
        /*0832*/ 	.byte	0xff
	.zero		1


	//   ....[114]....
        /*0834*/ 	.word	0x00006ab0
        /*0838*/ 	.word	0x000000ff
        /*083c*/ 	.word	0x00000090
        /*0840*/ 	.short	0x010a
        /*0842*/ 	.byte	0x2c
	.zero		1


	//   ....[115]....
        /*0844*/ 	.word	0x00006af0
        /*0848*/ 	.word	0x00000046
        /*084c*/ 	.word	0x00000100
        /*0850*/ 	.short	0x010a
        /*0852*/ 	.byte	0xff
	.zero		1


	//   ....[116]....
        /*0854*/ 	.word	0x00006be0
        /*0858*/ 	.word	0x000000ff
        /*085c*/ 	.word	0x00000090
        /*0860*/ 	.short	0x010a
        /*0862*/ 	.byte	0x2c
	.zero		1


	//   ....[117]....
        /*0864*/ 	.word	0x00006cd0
        /*0868*/ 	.word	0x00000046
        /*086c*/ 	.word	0x00000100
        /*0870*/ 	.short	0x010a
        /*0872*/ 	.byte	0xff
	.zero		1


	//   ....[118]....
        /*0874*/ 	.word	0x000074a0
        /*0878*/ 	.word	0x00000000
        /*087c*/ 	.word	0x00000000
        /*0880*/ 	.short	0x0101
        /*0882*/ 	.byte	0xff
	.zero		1


	//   ....[119]....
        /*0884*/ 	.word	0x000074b0
        /*0888*/ 	.word	0x00000002
        /*088c*/ 	.word	0x00000090
        /*0890*/ 	.short	0x010a
        /*0892*/ 	.byte	0xff
	.zero		1


	//   ....[120]....
        /*0894*/ 	.word	0x00007590
        /*0898*/ 	.word	0x00000002
        /*089c*/ 	.word	0x00000090
        /*08a0*/ 	.short	0x010a
        /*08a2*/ 	.byte	0xff
	.zero		1


	//   ....[121]....
        /*08a4*/ 	.word	0x00007e00
        /*08a8*/ 	.word	0x00000000
        /*08ac*/ 	.word	0x00000000
        /*08b0*/ 	.short	0x0101
        /*08b2*/ 	.byte	0xff
	.zero		1


	//   ....[122]....
        /*08b4*/ 	.word	0x00007e20
        /*08b8*/ 	.word	0x00000006
        /*08bc*/ 	.word	0x00000090
        /*08c0*/ 	.short	0x010a
        /*08c2*/ 	.byte	0xff
	.zero		1


	//   ....[123]....
        /*08c4*/ 	.word	0x00007ef0
        /*08c8*/ 	.word	0x00000006
        /*08cc*/ 	.word	0x00000090
        /*08d0*/ 	.short	0x010a
        /*08d2*/ 	.byte	0xff
	.zero		1


	//   ....[124]....
        /*08d4*/ 	.word	0x00008750
        /*08d8*/ 	.word	0x0000000e
        /*08dc*/ 	.word	0x00000000
        /*08e0*/ 	.short	0x0101
        /*08e2*/ 	.byte	0xff
	.zero		1


	//   ....[125]....
        /*08e4*/ 	.word	0x00008770
        /*08e8*/ 	.word	0x00000000
        /*08ec*/ 	.word	0x00000090
        /*08f0*/ 	.short	0x010a
        /*08f2*/ 	.byte	0xff
	.zero		1


	//   ....[126]....
        /*08f4*/ 	.word	0x00008840
        /*08f8*/ 	.word	0x00000000
        /*08fc*/ 	.word	0x00000090
        /*0900*/ 	.short	0x010a
        /*0902*/ 	.byte	0xff
	.zero		1


	//   ....[127]....
        /*0904*/ 	.word	0x00008b50
        /*0908*/ 	.word	0x00000046
        /*090c*/ 	.word	0x00000000
        /*0910*/ 	.short	0x0101
        /*0912*/ 	.byte	0xff
	.zero		1


	//   ....[128]....
        /*0914*/ 	.word	0x000090f0
        /*0918*/ 	.word	0x00000000
        /*091c*/ 	.word	0x00000000
        /*0920*/ 	.short	0x0101
        /*0922*/ 	.byte	0xff
	.zero		1


	//   ....[129]....
        /*0924*/ 	.word	0x000093a0
        /*0928*/ 	.word	0x000000ff
        /*092c*/ 	.word	0x00000000
        /*0930*/ 	.short	0x0101
        /*0932*/ 	.byte	0x04
	.zero		1


	//   ....[130]....
        /*0934*/ 	.word	0x000093c0
        /*0938*/ 	.word	0x00000000
        /*093c*/ 	.word	0x00000150
        /*0940*/ 	.short	0x010a
        /*0942*/ 	.byte	0xff
	.zero		1


	//   ....[131]....
        /*0944*/ 	.word	0x00009420
        /*0948*/ 	.word	0x00000000
        /*094c*/ 	.word	0x00000048
        /*0950*/ 	.short	0x010a
        /*0952*/ 	.byte	0xff
	.zero		1


	//   ....[132]....
        /*0954*/ 	.word	0x00009480
        /*0958*/ 	.word	0x00000000
        /*095c*/ 	.word	0x00000048
        /*0960*/ 	.short	0x010a
        /*0962*/ 	.byte	0xff
	.zero		1


	//   ....[133]....
        /*0964*/ 	.word	0x000094d0
        /*0968*/ 	.word	0x00000003
        /*096c*/ 	.word	0x000000e0
        /*0970*/ 	.short	0x010a
        /*0972*/ 	.byte	0xff
	.zero		1


	//   ....[134]....
        /*0974*/ 	.word	0x00009530
        /*0978*/ 	.word	0x00000000
        /*097c*/ 	.word	0x00000000
        /*0980*/ 	.short	0x010a
        /*0982*/ 	.byte	0xff
	.zero		1


	//   ....[135]....
        /*0984*/ 	.word	0x00009590
        /*0988*/ 	.word	0x00000000
        /*098c*/ 	.word	0x00000000
        /*0990*/ 	.short	0x010a
        /*0992*/ 	.byte	0xff
	.zero		1


	//   ....[136]....
        /*0994*/ 	.word	0x000095f0
        /*0998*/ 	.word	0x00000000
        /*099c*/ 	.word	0x00000000
        /*09a0*/ 	.short	0x010a
        /*09a2*/ 	.byte	0xff
	.zero		1


	//   ....[137]....
        /*09a4*/ 	.word	0x00009650
        /*09a8*/ 	.word	0x00000000
        /*09ac*/ 	.word	0x00000000
        /*09b0*/ 	.short	0x010a
        /*09b2*/ 	.byte	0xff
	.zero		1


	//   ....[138]....
        /*09b4*/ 	.word	0x000096b0
        /*09b8*/ 	.word	0x00000000
        /*09bc*/ 	.word	0x00000000
        /*09c0*/ 	.short	0x010a
        /*09c2*/ 	.byte	0xff
	.zero		1


	//   ....[139]....
        /*09c4*/ 	.word	0x00009710
        /*09c8*/ 	.word	0x00000000
        /*09cc*/ 	.word	0x00000000
        /*09d0*/ 	.short	0x010a
        /*09d2*/ 	.byte	0xff
	.zero		1


	//   ....[140]....
        /*09d4*/ 	.word	0x00009770
        /*09d8*/ 	.word	0x00000000
        /*09dc*/ 	.word	0x00000000
        /*09e0*/ 	.short	0x010a
        /*09e2*/ 	.byte	0xff
	.zero		1


	//   ....[141]....
        /*09e4*/ 	.word	0x000097d0
        /*09e8*/ 	.word	0x00000000
        /*09ec*/ 	.word	0x00000000
        /*09f0*/ 	.short	0x010a
        /*09f2*/ 	.byte	0xff
	.zero		1


	//   ....[142]....
        /*09f4*/ 	.word	0x00009820
        /*09f8*/ 	.word	0x00000000
        /*09fc*/ 	.word	0x00000140
        /*0a00*/ 	.short	0x010a
        /*0a02*/ 	.byte	0xff
	.zero		1


	//   ....[143]....
        /*0a04*/ 	.word	0x00009880
        /*0a08*/ 	.word	0x00000000
        /*0a0c*/ 	.word	0x000000f0
        /*0a10*/ 	.short	0x010a
        /*0a12*/ 	.byte	0xff
	.zero		1


	//   ....[144]....
        /*0a14*/ 	.word	0x000098d0
        /*0a18*/ 	.word	0x00000000
        /*0a1c*/ 	.word	0x000000e0
        /*0a20*/ 	.short	0x010a
        /*0a22*/ 	.byte	0xff
	.zero		1


	//   ....[145]....
        /*0a24*/ 	.word	0x00009930
        /*0a28*/ 	.word	0x00000000
        /*0a2c*/ 	.word	0x000000f0
        /*0a30*/ 	.short	0x010a
        /*0a32*/ 	.byte	0xff
	.zero		1


	//   ....[146]....
        /*0a34*/ 	.word	0x00009990
        /*0a38*/ 	.word	0x00000005
        /*0a3c*/ 	.word	0x00000008
        /*0a40*/ 	.short	0x010a
        /*0a42*/ 	.byte	0xff
	.zero		1


	//   ....[147]....
        /*0a44*/ 	.word	0x00009a80
        /*0a48*/ 	.word	0x00000003
        /*0a4c*/ 	.word	0x00000008
        /*0a50*/ 	.short	0x010a
        /*0a52*/ 	.byte	0xff
	.zero		1


	//   ....[148]....
        /*0a54*/ 	.word	0x00009ad0
        /*0a58*/ 	.word	0x00000000
        /*0a5c*/ 	.word	0x000000e0
        /*0a60*/ 	.short	0x010a
        /*0a62*/ 	.byte	0xff
	.zero		1


	//   ....[149]....
        /*0a64*/ 	.word	0x00009b30
        /*0a68*/ 	.word	0x00000000
        /*0a6c*/ 	.word	0x00000120
        /*0a70*/ 	.short	0x010a
        /*0a72*/ 	.byte	0xff
	.zero		1


	//   ....[150]....
        /*0a74*/ 	.word	0x00009b90
        /*0a78*/ 	.word	0x00000000
        /*0a7c*/ 	.word	0x00000000
        /*0a80*/ 	.short	0x010a
        /*0a82*/ 	.byte	0xff
	.zero		1


	//   ....[151]....
        /*0a84*/ 	.word	0x00009bf0
        /*0a88*/ 	.word	0x00000000
        /*0a8c*/ 	.word	0x00000000
        /*0a90*/ 	.short	0x010a
        /*0a92*/ 	.byte	0xff
	.zero		1


	//   ....[152]....
        /*0a94*/ 	.word	0x00009c50
        /*0a98*/ 	.word	0x00000000
        /*0a9c*/ 	.word	0x00000000
        /*0aa0*/ 	.short	0x010a
        /*0aa2*/ 	.byte	0xff
	.zero		1


	//   ....[153]....
        /*0aa4*/ 	.word	0x00009cb0
        /*0aa8*/ 	.word	0x00000000
        /*0aac*/ 	.word	0x00000000
        /*0ab0*/ 	.short	0x010a
        /*0ab2*/ 	.byte	0xff
	.zero		1


	//   ....[154]....
        /*0ab4*/ 	.word	0x00009d10
        /*0ab8*/ 	.word	0x00000000
        /*0abc*/ 	.word	0x00000160
        /*0ac0*/ 	.short	0x010a
        /*0ac2*/ 	.byte	0xff
	.zero		1


	//   ....[155]....
        /*0ac4*/ 	.word	0x00009d60
        /*0ac8*/ 	.word	0x00000008
        /*0acc*/ 	.word	0x000000e0
        /*0ad0*/ 	.short	0x010a
        /*0ad2*/ 	.byte	0xff
	.zero		1


	//   ....[156]....
        /*0ad4*/ 	.word	0x00009dc0
        /*0ad8*/ 	.word	0x00000000
        /*0adc*/ 	.word	0x000000d8
        /*0ae0*/ 	.short	0x010a
        /*0ae2*/ 	.byte	0xff
	.zero		1


	//   ....[157]....
        /*0ae4*/ 	.word	0x00009e20
        /*0ae8*/ 	.word	0x00000000
        /*0aec*/ 	.word	0x000000b0
        /*0af0*/ 	.short	0x010a
        /*0af2*/ 	.byte	0xff
	.zero		1


	//   ....[158]....
        /*0af4*/ 	.word	0x00009e80
        /*0af8*/ 	.word	0x00000000
        /*0afc*/ 	.word	0x000000b8
        /*0b00*/ 	.short	0x010a
        /*0b02*/ 	.byte	0xff
	.zero		1


	//   ....[159]....
        /*0b04*/ 	.word	0x00009ee0
        /*0b08*/ 	.word	0x00000000
        /*0b0c*/ 	.word	0x000000c0
        /*0b10*/ 	.short	0x010a
        /*0b12*/ 	.byte	0xff
	.zero		1


	//   ....[160]....
        /*0b14*/ 	.word	0x00009f40
        /*0b18*/ 	.word	0x00000000
        /*0b1c*/ 	.word	0x000000c8
        /*0b20*/ 	.short	0x010a
        /*0b22*/ 	.byte	0xff
	.zero		1


	//   ....[161]....
        /*0b24*/ 	.word	0x00009fa0
        /*0b28*/ 	.word	0x00000000
        /*0b2c*/ 	.word	0x000000b0
        /*0b30*/ 	.short	0x010a
        /*0b32*/ 	.byte	0xff
	.zero		1


	//   ....[162]....
        /*0b34*/ 	.word	0x0000a000
        /*0b38*/ 	.word	0x00000000
        /*0b3c*/ 	.word	0x000000b8
        /*0b40*/ 	.short	0x010a
        /*0b42*/ 	.byte	0xff
	.zero		1


	//   ....[163]....
        /*0b44*/ 	.word	0x0000a060
        /*0b48*/ 	.word	0x00000000
        /*0b4c*/ 	.word	0x000000c0
        /*0b50*/ 	.short	0x010a
        /*0b52*/ 	.byte	0xff
	.zero		1


	//   ....[164]....
        /*0b54*/ 	.word	0x0000a0b0
        /*0b58*/ 	.word	0x00000003
        /*0b5c*/ 	.word	0x000000e0
        /*0b60*/ 	.short	0x010a
        /*0b62*/ 	.byte	0xff
	.zero		1


	//   ....[165]....
        /*0b64*/ 	.word	0x0000a110
        /*0b68*/ 	.word	0x00000002
        /*0b6c*/ 	.word	0x00000090
        /*0b70*/ 	.short	0x010a
        /*0b72*/ 	.byte	0xff
	.zero		1


	//   ....[166]....
        /*0b74*/ 	.word	0x0000a160
        /*0b78*/ 	.word	0x00000046
        /*0b7c*/ 	.word	0x00000100
        /*0b80*/ 	.short	0x010a
        /*0b82*/ 	.byte	0xff
	.zero		1


	//   ....[167]....
        /*0b84*/ 	.word	0x0000a1b0
        /*0b88*/ 	.word	0x00000002
        /*0b8c*/ 	.word	0x00000090
        /*0b90*/ 	.short	0x010a
        /*0b92*/ 	.byte	0xff
	.zero		1


	//   ....[168]....
        /*0b94*/ 	.word	0x0000a200
        /*0b98*/ 	.word	0x00000006
        /*0b9c*/ 	.word	0x00000090
        /*0ba0*/ 	.short	0x010a
        /*0ba2*/ 	.byte	0xff
	.zero		1


	//   ....[169]....
        /*0ba4*/ 	.word	0x0000a250
        /*0ba8*/ 	.word	0x00000000
        /*0bac*/ 	.word	0x00000090
        /*0bb0*/ 	.short	0x010a
        /*0bb2*/ 	.byte	0xff
	.zero		1


	//----- nvinfo : EIATTR_NUM_MBARRIERS
	.align		4
.L_47:
        /*0bb4*/ 	.byte	0x03, 0x38
        /*0bb6*/ 	.short	0x002d


	//----- nvinfo : EIATTR_EXIT_INSTR_OFFSETS
	.align		4
        /*0bb8*/ 	.byte	0x04, 0x1c
        /*0bba*/ 	.short	(.L_49 - .L_48)


	//   ....[0]....
.L_48:
        /*0bbc*/ 	.word	0x00002ff0


	//   ....[1]....
        /*0bc0*/ 	.word	0x00003500


	//   ....[2]....
        /*0bc4*/ 	.word	0x00003560


	//   ....[3]....
        /*0bc8*/ 	.word	0x000048f0


	//   ....[4]....
        /*0bcc*/ 	.word	0x00005b10


	//   ....[5]....
        /*0bd0*/ 	.word	0x00005b50


	//   ....[6]....
        /*0bd4*/ 	.word	0x00009280


	//   ....[7]....
        /*0bd8*/ 	.word	0x00009300


	//   ....[8]....
        /*0bdc*/ 	.word	0x00009330


	//   ....[9]....
        /*0be0*/ 	.word	0x000093b0


	//----- nvinfo : EIATTR_MAX_THREADS
	.align		4
.L_49:
        /*0be4*/ 	.byte	0x04, 0x05
        /*0be6*/ 	.short	(.L_51 - .L_50)
.L_50:
        /*0be8*/ 	.word	0x00000100
        /*0bec*/ 	.word	0x00000001
        /*0bf0*/ 	.word	0x00000001


	//----- nvinfo : EIATTR_CRS_STACK_SIZE
	.align		4
.L_51:
        /*0bf4*/ 	.byte	0x04, 0x1e
        /*0bf6*/ 	.short	(.L_53 - .L_52)
.L_52:
        /*0bf8*/ 	.word	0x00000000


	//----- nvinfo : EIATTR_CBANK_PARAM_SIZE
	.align		4
.L_53:
        /*0bfc*/ 	.byte	0x03, 0x19
        /*0bfe*/ 	.short	0x0800


	//----- nvinfo : EIATTR_PARAM_CBANK
	.align		4
        /*0c00*/ 	.byte	0x04, 0x0a
        /*0c02*/ 	.short	(.L_55 - .L_54)
	.align		4
.L_54:
        /*0c04*/ 	.word	index@(.nv.constant0._ZN7cutlass13device_kernelINS_4gemm6kernel13GemmUniversalIN4cute5tupleIJiiiiEEENS1_10collective13CollectiveMmaINS1_35MainloopSm100TmaUmmaWarpSpecializedILi9ELi2ELi4ENS5_IJNS4_1CILi8EEENSA_ILi1EEESC_EEEEENS5_IJNSA_ILi256EEENSA_ILi64EEENSA_ILi32EEEEEENS_10tfloat32_tENS5_IJlSC_lEEESJ_SK_NS4_8TiledMMAINS4_8MMA_AtomIJNS4_23SM100_MMA_TF32_2x1SM_SSISJ_SJ_fLi256ELi64ELNS4_4UMMA5MajorE0ELSP_0ELNSO_7ScaleInE0ELSQ_0EEEEEENS4_6LayoutINS5_IJSC_SC_SC_EEENS5_IJNSA_ILi0EEESV_SV_EEEEENS5_IJNS4_10UnderscoreESY_SY_EEEEENS4_18SM100_TMA_2SM_LOADENS4_14ComposedLayoutINS4_7SwizzleILi3ELi4ELi3EEENS4_18smem_ptr_flag_bitsILi32EEENST_INS5_IJSB_SH_EEENS5_IJSH_SC_EEEEEEEvNS4_8identityENS4_28SM100_TMA_2SM_LOAD_MULTICASTES1A_vS1B_EENS_8epilogue10collective18CollectiveEpilogueINS1E_23Sm100TmaWarpSpecializedILi4ELi2ELi16ELb1ELb0EEEJNS5_IJNSA_ILi128EEESG_SH_EEENS5_IJNST_IS1J_SC_EENST_INSA_ILi16EEESC_EEEEESJ_SK_SJ_SK_NS1E_6fusion15FusionCallbacksIS1I_NS1P_17LinearCombinationISJ_fSJ_fLNS_15FloatRoundStyleE2EEES1K_S1O_JEEENS4_5SM1004TMEM4LOAD26SM100_TMEM_LOAD_32dp32b16xENS4_13SM90_TMA_LOADENS12_INS13_ILi2ELi4ELi3EEES16_NST_INS5_IJSB_S1M_EEENS5_IJS1M_SC_EEEEEEENS4_39AutoVectorizingCopyWithAssumedAlignmentILi128EEENS4_14SM90_TMA_STOREES24_S26_S26_EEEvvEEEEvNT_6ParamsE)
        /*0c08*/ 	.short	0x0380
        /*0c0a*/ 	.short	0x0800


	//----- nvinfo : EIATTR_SW_WAR
	.align		4
.L_55:
        /*0c0c*/ 	.byte	0x04, 0x36
        /*0c0e*/ 	.short	(.L_57 - .L_56)
.L_56:
        /*0c10*/ 	.word	0x00000008
.L_57:


//--------------------- .nv.callgraph             --------------------------
	.section	.nv.callgraph,"",@"SHT_CUDA_CALLGRAPH"
	.align	4
	.sectionentsize	8
	.align		4
        /*0000*/ 	.word	0x00000000
	.align		4
        /*0004*/ 	.word	0xffffffff
	.align		4
        /*0008*/ 	.word	index@(_ZN7cutlass13device_kernelINS_4gemm6kernel13GemmUniversalIN4cute5tupleIJiiiiEEENS1_10collective13CollectiveMmaINS1_35MainloopSm100TmaUmmaWarpSpecializedILi9ELi2ELi4ENS5_IJNS4_1CILi8EEENSA_ILi1EEESC_EEEEENS5_IJNSA_ILi256EEENSA_ILi64EEENSA_ILi32EEEEEENS_10tfloat32_tENS5_IJlSC_lEEESJ_SK_NS4_8TiledMMAINS4_8MMA_AtomIJNS4_23SM100_MMA_TF32_2x1SM_SSISJ_SJ_fLi256ELi64ELNS4_4UMMA5MajorE0ELSP_0ELNSO_7ScaleInE0ELSQ_0EEEEEENS4_6LayoutINS5_IJSC_SC_SC_EEENS5_IJNSA_ILi0EEESV_SV_EEEEENS5_IJNS4_10UnderscoreESY_SY_EEEEENS4_18SM100_TMA_2SM_LOADENS4_14ComposedLayoutINS4_7SwizzleILi3ELi4ELi3EEENS4_18smem_ptr_flag_bitsILi32EEENST_INS5_IJSB_SH_EEENS5_IJSH_SC_EEEEEEEvNS4_8identityENS4_28SM100_TMA_2SM_LOAD_MULTICASTES1A_vS1B_EENS_8epilogue10collective18CollectiveEpilogueINS1E_23Sm100TmaWarpSpecializedILi4ELi2ELi16ELb1ELb0EEEJNS5_IJNSA_ILi128EEESG_SH_EEENS5_IJNST_IS1J_SC_EENST_INSA_ILi16EEESC_EEEEESJ_SK_SJ_SK_NS1E_6fusion15FusionCallbacksIS1I_NS1P_17LinearCombinationISJ_fSJ_fLNS_15FloatRoundStyleE2EEES1K_S1O_JEEENS4_5SM1004TMEM4LOAD26SM100_TMEM_LOAD_32dp32b16xENS4_13SM90_TMA_LOADENS12_INS13_ILi2ELi4ELi3EEES16_NST_INS5_IJSB_S1M_EEENS5_IJS1M_SC_EEEEEEENS4_39AutoVectorizingCopyWithAssumedAlignmentILi128EEENS4_14SM90_TMA_STOREES24_S26_S26_EEEvvEEEEvNT_6ParamsE)
	.align		4
        /*000c*/ 	.word	index@(__assertfail)
	.align		4
        /*0010*/ 	.word	0x00000000
	.align		4
        /*0014*/ 	.word	0xfffffffe
	.align		4
        /*0018*/ 	.word	0x00000000
	.align		4
        /*001c*/ 	.word	0xfffffffd
	.align		4
        /*0020*/ 	.word	0x00000000
	.align		4
        /*0024*/ 	.word	0xfffffffc


//--------------------- .nv.constant4             --------------------------
	.section	.nv.constant4,"a",@progbits
	.align	8
	.align		8
.nv.constant4:
        /*0000*/ 	.dword	__assertfail
	.align		8
        /*0008*/ 	.dword	__unnamed_1
	.align		8
        /*0010*/ 	.dword	__unnamed_2
	.align		8
        /*0018*/ 	.dword	_ZN40_INTERNAL_7ad7d0af_4_k_cu_6abb6167_197804cuda3std3__45__cpo5beginE
	.align		8
        /*0020*/ 	.dword	_ZN40_INTERNAL_7ad7d0af_4_k_cu_6abb6167_197804cuda3std3__45__cpo3endE
	.align		8
        /*0028*/ 	.dword	_ZN40_INTERNAL_7ad7d0af_4_k_cu_6abb6167_197804cuda3std3__45__cpo6cbeginE
	.align		8
        /*0030*/ 	.dword	_ZN40_INTERNAL_7ad7d0af_4_k_cu_6abb6167_197804cuda3std3__45__cpo4cendE
	.align		8
        /*0038*/ 	.dword	_ZN40_INTERNAL_7ad7d0af_4_k_cu_6abb6167_197804cuda3std3__442_GLOBAL__N__7ad7d0af_4_k_cu_6abb6167_197806ignoreE
	.align		8
        /*0040*/ 	.dword	_ZN40_INTERNAL_7ad7d0af_4_k_cu_6abb6167_197804cuda3std3__419piecewise_constructE
	.align		8
        /*0048*/ 	.dword	_ZN40_INTERNAL_7ad7d0af_4_k_cu_6abb6167_197804cuda3std3__48in_placeE
	.align		8
        /*0050*/ 	.dword	_ZN40_INTERNAL_7ad7d0af_4_k_cu_6abb6167_197804cuda3std6ranges3__45__cpo4swapE
	.align		8
        /*0058*/ 	.dword	_ZN40_INTERNAL_7ad7d0af_4_k_cu_6abb6167_197804cuda3std6ranges3__45__cpo9iter_moveE
	.align		8
        /*0060*/ 	.dword	_ZN40_INTERNAL_7ad7d0af_4_k_cu_6abb6167_197804cute7productE
	.align		8
        /*0068*/ 	.dword	_ZN40_INTERNAL_7ad7d0af_4_k_cu_6abb6167_197804cute1_E
	.align		8
        /*0070*/ 	.dword	$str$25
	.align		8
        /*0078*/ 	.dword	$str$26
	.align		8
        /*0080*/ 	.dword	$str$27
	.align		8
        /*0088*/ 	.dword	$str$28


//--------------------- .text._ZN7cutlass13device_kernelINS_4gemm6kernel13GemmUniversalIN4cute5tupleIJiiiiEEENS1_10collective13CollectiveMmaINS1_35MainloopSm100TmaUmmaWarpSpecializedILi9ELi2ELi4ENS5_IJNS4_1CILi8EEENSA_ILi1EEESC_EEEEENS5_IJNSA_ILi256EEENSA_ILi64EEENSA_ILi32EEEEEENS_10tfloat32_tENS5_IJlSC_lEEESJ_SK_NS4_8TiledMMAINS4_8MMA_AtomIJNS4_23SM100_MMA_TF32_2x1SM_SSISJ_SJ_fLi256ELi64ELNS4_4UMMA5MajorE0ELSP_0ELNSO_7ScaleInE0ELSQ_0EEEEEENS4_6LayoutINS5_IJSC_SC_SC_EEENS5_IJNSA_ILi0EEESV_SV_EEEEENS5_IJNS4_10UnderscoreESY_SY_EEEEENS4_18SM100_TMA_2SM_LOADENS4_14ComposedLayoutINS4_7SwizzleILi3ELi4ELi3EEENS4_18smem_ptr_flag_bitsILi32EEENST_INS5_IJSB_SH_EEENS5_IJSH_SC_EEEEEEEvNS4_8identityENS4_28SM100_TMA_2SM_LOAD_MULTICASTES1A_vS1B_EENS_8epilogue10collective18CollectiveEpilogueINS1E_23Sm100TmaWarpSpecializedILi4ELi2ELi16ELb1ELb0EEEJNS5_IJNSA_ILi128EEESG_SH_EEENS5_IJNST_IS1J_SC_EENST_INSA_ILi16EEESC_EEEEESJ_SK_SJ_SK_NS1E_6fusion15FusionCallbacksIS1I_NS1P_17LinearCombinationISJ_fSJ_fLNS_15FloatRoundStyleE2EEES1K_S1O_JEEENS4_5SM1004TMEM4LOAD26SM100_TMEM_LOAD_32dp32b16xENS4_13SM90_TMA_LOADENS12_INS13_ILi2ELi4ELi3EEES16_NST_INS5_IJSB_S1M_EEENS5_IJS1M_SC_EEEEEEENS4_39AutoVectorizingCopyWithAssumedAlignmentILi128EEENS4_14SM90_TMA_STOREES24_S26_S26_EEEvvEEEEvNT_6ParamsE --------------------------
	.section	.text._ZN7cutlass13device_kernelINS_4gemm6kernel13GemmUniversalIN4cute5tupleIJiiiiEEENS1_10collective13CollectiveMmaINS1_35MainloopSm100TmaUmmaWarpSpecializedILi9ELi2ELi4ENS5_IJNS4_1CILi8EEENSA_ILi1EEESC_EEEEENS5_IJNSA_ILi256EEENSA_ILi64EEENSA_ILi32EEEEEENS_10tfloat32_tENS5_IJlSC_lEEESJ_SK_NS4_8TiledMMAINS4_8MMA_AtomIJNS4_23SM100_MMA_TF32_2x1SM_SSISJ_SJ_fLi256ELi64ELNS4_4UMMA5MajorE0ELSP_0ELNSO_7ScaleInE0ELSQ_0EEEEEENS4_6LayoutINS5_IJSC_SC_SC_EEENS5_IJNSA_ILi0EEESV_SV_EEEEENS5_IJNS4_10UnderscoreESY_SY_EEEEENS4_18SM100_TMA_2SM_LOADENS4_14ComposedLayoutINS4_7SwizzleILi3ELi4ELi3EEENS4_18smem_ptr_flag_bitsILi32EEENST_INS5_IJSB_SH_EEENS5_IJSH_SC_EEEEEEEvNS4_8identityENS4_28SM100_TMA_2SM_LOAD_MULTICASTES1A_vS1B_EENS_8epilogue10collective18CollectiveEpilogueINS1E_23Sm100TmaWarpSpecializedILi4ELi2ELi16ELb1ELb0EEEJNS5_IJNSA_ILi128EEESG_SH_EEENS5_IJNST_IS1J_SC_EENST_INSA_ILi16EEESC_EEEEESJ_SK_SJ_SK_NS1E_6fusion15FusionCallbacksIS1I_NS1P_17LinearCombinationISJ_fSJ_fLNS_15FloatRoundStyleE2EEES1K_S1O_JEEENS4_5SM1004TMEM4LOAD26SM100_TMEM_LOAD_32dp32b16xENS4_13SM90_TMA_LOADENS12_INS13_ILi2ELi4ELi3EEES16_NST_INS5_IJSB_S1M_EEENS5_IJS1M_SC_EEEEEEENS4_39AutoVectorizingCopyWithAssumedAlignmentILi128EEENS4_14SM90_TMA_STOREES24_S26_S26_EEEvvEEEEvNT_6ParamsE,"ax",@progbits
	.align	128
.text._ZN7cutlass13device_kernelINS_4gemm6kernel13GemmUniversalIN4cute5tupleIJiiiiEEENS1_10collective13CollectiveMmaINS1_35MainloopSm100TmaUmmaWarpSpecializedILi9ELi2ELi4ENS5_IJNS4_1CILi8EEENSA_ILi1EEESC_EEEEENS5_IJNSA_ILi256EEENSA_ILi64EEENSA_ILi32EEEEEENS_10tfloat32_tENS5_IJlSC_lEEESJ_SK_NS4_8TiledMMAINS4_8MMA_AtomIJNS4_23SM100_MMA_TF32_2x1SM_SSISJ_SJ_fLi256ELi64ELNS4_4UMMA5MajorE0ELSP_0ELNSO_7ScaleInE0ELSQ_0EEEEEENS4_6LayoutINS5_IJSC_SC_SC_EEENS5_IJNSA_ILi0EEESV_SV_EEEEENS5_IJNS4_10UnderscoreESY_SY_EEEEENS4_18SM100_TMA_2SM_LOADENS4_14ComposedLayoutINS4_7SwizzleILi3ELi4ELi3EEENS4_18smem_ptr_flag_bitsILi32EEENST_INS5_IJSB_SH_EEENS5_IJSH_SC_EEEEEEEvNS4_8identityENS4_28SM100_TMA_2SM_LOAD_MULTICASTES1A_vS1B_EENS_8epilogue10collective18CollectiveEpilogueINS1E_23Sm100TmaWarpSpecializedILi4ELi2ELi16ELb1ELb0EEEJNS5_IJNSA_ILi128EEESG_SH_EEENS5_IJNST_IS1J_SC_EENST_INSA_ILi16EEESC_EEEEESJ_SK_SJ_SK_NS1E_6fusion15FusionCallbacksIS1I_NS1P_17LinearCombinationISJ_fSJ_fLNS_15FloatRoundStyleE2EEES1K_S1O_JEEENS4_5SM1004TMEM4LOAD26SM100_TMEM_LOAD_32dp32b16xENS4_13SM90_TMA_LOADENS12_INS13_ILi2ELi4ELi3EEES16_NST_INS5_IJSB_S1M_EEENS5_IJS1M_SC_EEEEEEENS4_39AutoVectorizingCopyWithAssumedAlignmentILi128EEENS4_14SM90_TMA_STOREES24_S26_S26_EEEvvEEEEvNT_6ParamsE:
        .type           _ZN7cutlass13device_kernelINS_4gemm6kernel13GemmUniversalIN4cute5tupleIJiiiiEEENS1_10collective13CollectiveMmaINS1_35MainloopSm100TmaUmmaWarpSpecializedILi9ELi2ELi4ENS5_IJNS4_1CILi8EEENSA_ILi1EEESC_EEEEENS5_IJNSA_ILi256EEENSA_ILi64EEENSA_ILi32EEEEEENS_10tfloat32_tENS5_IJlSC_lEEESJ_SK_NS4_8TiledMMAINS4_8MMA_AtomIJNS4_23SM100_MMA_TF32_2x1SM_SSISJ_SJ_fLi256ELi64ELNS4_4UMMA5MajorE0ELSP_0ELNSO_7ScaleInE0ELSQ_0EEEEEENS4_6LayoutINS5_IJSC_SC_SC_EEENS5_IJNSA_ILi0EEESV_SV_EEEEENS5_IJNS4_10UnderscoreESY_SY_EEEEENS4_18SM100_TMA_2SM_LOADENS4_14ComposedLayoutINS4_7SwizzleILi3ELi4ELi3EEENS4_18smem_ptr_flag_bitsILi32EEENST_INS5_IJSB_SH_EEENS5_IJSH_SC_EEEEEEEvNS4_8identityENS4_28SM100_TMA_2SM_LOAD_MULTICASTES1A_vS1B_EENS_8epilogue10collective18CollectiveEpilogueINS1E_23Sm100TmaWarpSpecializedILi4ELi2ELi16ELb1ELb0EEEJNS5_IJNSA_ILi128EEESG_SH_EEENS5_IJNST_IS1J_SC_EENST_INSA_ILi16EEESC_EEEEESJ_SK_SJ_SK_NS1E_6fusion15FusionCallbacksIS1I_NS1P_17LinearCombinationISJ_fSJ_fLNS_15FloatRoundStyleE2EEES1K_S1O_JEEENS4_5SM1004TMEM4LOAD26SM100_TMEM_LOAD_32dp32b16xENS4_13SM90_TMA_LOADENS12_INS13_ILi2ELi4ELi3EEES16_NST_INS5_IJSB_S1M_EEENS5_IJS1M_SC_EEEEEEENS4_39AutoVectorizingCopyWithAssumedAlignmentILi128EEENS4_14SM90_TMA_STOREES24_S26_S26_EEEvvEEEEvNT_6ParamsE,@function
        .size           _ZN7cutlass13device_kernelINS_4gemm6kernel13GemmUniversalIN4cute5tupleIJiiiiEEENS1_10collective13CollectiveMmaINS1_35MainloopSm100TmaUmmaWarpSpecializedILi9ELi2ELi4ENS5_IJNS4_1CILi8EEENSA_ILi1EEESC_EEEEENS5_IJNSA_ILi256EEENSA_ILi64EEENSA_ILi32EEEEEENS_10tfloat32_tENS5_IJlSC_lEEESJ_SK_NS4_8TiledMMAINS4_8MMA_AtomIJNS4_23SM100_MMA_TF32_2x1SM_SSISJ_SJ_fLi256ELi64ELNS4_4UMMA5MajorE0ELSP_0ELNSO_7ScaleInE0ELSQ_0EEEEEENS4_6LayoutINS5_IJSC_SC_SC_EEENS5_IJNSA_ILi0EEESV_SV_EEEEENS5_IJNS4_10UnderscoreESY_SY_EEEEENS4_18SM100_TMA_2SM_LOADENS4_14ComposedLayoutINS4_7SwizzleILi3ELi4ELi3EEENS4_18smem_ptr_flag_bitsILi32EEENST_INS5_IJSB_SH_EEENS5_IJSH_SC_EEEEEEEvNS4_8identityENS4_28SM100_TMA_2SM_LOAD_MULTICASTES1A_vS1B_EENS_8epilogue10collective18CollectiveEpilogueINS1E_23Sm100TmaWarpSpecializedILi4ELi2ELi16ELb1ELb0EEEJNS5_IJNSA_ILi128EEESG_SH_EEENS5_IJNST_IS1J_SC_EENST_INSA_ILi16EEESC_EEEEESJ_SK_SJ_SK_NS1E_6fusion15FusionCallbacksIS1I_NS1P_17LinearCombinationISJ_fSJ_fLNS_15FloatRoundStyleE2EEES1K_S1O_JEEENS4_5SM1004TMEM4LOAD26SM100_TMEM_LOAD_32dp32b16xENS4_13SM90_TMA_LOADENS12_INS13_ILi2ELi4ELi3EEES16_NST_INS5_IJSB_S1M_EEENS5_IJS1M_SC_EEEEEEENS4_39AutoVectorizingCopyWithAssumedAlignmentILi128EEENS4_14SM90_TMA_STOREES24_S26_S26_EEEvvEEEEvNT_6ParamsE,(.L_x_213 - _ZN7cutlass13device_kernelINS_4gemm6kernel13GemmUniversalIN4cute5tupleIJiiiiEEENS1_10collective13CollectiveMmaINS1_35MainloopSm100TmaUmmaWarpSpecializedILi9ELi2ELi4ENS5_IJNS4_1CILi8EEENSA_ILi1EEESC_EEEEENS5_IJNSA_ILi256EEENSA_ILi64EEENSA_ILi32EEEEEENS_10tfloat32_tENS5_IJlSC_lEEESJ_SK_NS4_8TiledMMAINS4_8MMA_AtomIJNS4_23SM100_MMA_TF32_2x1SM_SSISJ_SJ_fLi256ELi64ELNS4_4UMMA5MajorE0ELSP_0ELNSO_7ScaleInE0ELSQ_0EEEEEENS4_6LayoutINS5_IJSC_SC_SC_EEENS5_IJNSA_ILi0EEESV_SV_EEEEENS5_IJNS4_10UnderscoreESY_SY_EEEEENS4_18SM100_TMA_2SM_LOADENS4_14ComposedLayoutINS4_7SwizzleILi3ELi4ELi3EEENS4_18smem_ptr_flag_bitsILi32EEENST_INS5_IJSB_SH_EEENS5_IJSH_SC_EEEEEEEvNS4_8identityENS4_28SM100_TMA_2SM_LOAD_MULTICASTES1A_vS1B_EENS_8epilogue10collective18CollectiveEpilogueINS1E_23Sm100TmaWarpSpecializedILi4ELi2ELi16ELb1ELb0EEEJNS5_IJNSA_ILi128EEESG_SH_EEENS5_IJNST_IS1J_SC_EENST_INSA_ILi16EEESC_EEEEESJ_SK_SJ_SK_NS1E_6fusion15FusionCallbacksIS1I_NS1P_17LinearCombinationISJ_fSJ_fLNS_15FloatRoundStyleE2EEES1K_S1O_JEEENS4_5SM1004TMEM4LOAD26SM100_TMEM_LOAD_32dp32b16xENS4_13SM90_TMA_LOADENS12_INS13_ILi2ELi4ELi3EEES16_NST_INS5_IJSB_S1M_EEENS5_IJS1M_SC_EEEEEEENS4_39AutoVectorizingCopyWithAssumedAlignmentILi128EEENS4_14SM90_TMA_STOREES24_S26_S26_EEEvvEEEEvNT_6ParamsE)
        .other          _ZN7cutlass13device_kernelINS_4gemm6kernel13GemmUniversalIN4cute5tupleIJiiiiEEENS1_10collective13CollectiveMmaINS1_35MainloopSm100TmaUmmaWarpSpecializedILi9ELi2ELi4ENS5_IJNS4_1CILi8EEENSA_ILi1EEESC_EEEEENS5_IJNSA_ILi256EEENSA_ILi64EEENSA_ILi32EEEEEENS_10tfloat32_tENS5_IJlSC_lEEESJ_SK_NS4_8TiledMMAINS4_8MMA_AtomIJNS4_23SM100_MMA_TF32_2x1SM_SSISJ_SJ_fLi256ELi64ELNS4_4UMMA5MajorE0ELSP_0ELNSO_7ScaleInE0ELSQ_0EEEEEENS4_6LayoutINS5_IJSC_SC_SC_EEENS5_IJNSA_ILi0EEESV_SV_EEEEENS5_IJNS4_10UnderscoreESY_SY_EEEEENS4_18SM100_TMA_2SM_LOADENS4_14ComposedLayoutINS4_7SwizzleILi3ELi4ELi3EEENS4_18smem_ptr_flag_bitsILi32EEENST_INS5_IJSB_SH_EEENS5_IJSH_SC_EEEEEEEvNS4_8identityENS4_28SM100_TMA_2SM_LOAD_MULTICASTES1A_vS1B_EENS_8epilogue10collective18CollectiveEpilogueINS1E_23Sm100TmaWarpSpecializedILi4ELi2ELi16ELb1ELb0EEEJNS5_IJNSA_ILi128EEESG_SH_EEENS5_IJNST_IS1J_SC_EENST_INSA_ILi16EEESC_EEEEESJ_SK_SJ_SK_NS1E_6fusion15FusionCallbacksIS1I_NS1P_17LinearCombinationISJ_fSJ_fLNS_15FloatRoundStyleE2EEES1K_S1O_JEEENS4_5SM1004TMEM4LOAD26SM100_TMEM_LOAD_32dp32b16xENS4_13SM90_TMA_LOADENS12_INS13_ILi2ELi4ELi3EEES16_NST_INS5_IJSB_S1M_EEENS5_IJS1M_SC_EEEEEEENS4_39AutoVectorizingCopyWithAssumedAlignmentILi128EEENS4_14SM90_TMA_STOREES24_S26_S26_EEEvvEEEEvNT_6ParamsE,@"STO_CUDA_ENTRY STV_DEFAULT"
_ZN7cutlass13device_kernelINS_4gemm6kernel13GemmUniversalIN4cute5tupleIJiiiiEEENS1_10collective13CollectiveMmaINS1_35MainloopSm100TmaUmmaWarpSpecializedILi9ELi2ELi4ENS5_IJNS4_1CILi8EEENSA_ILi1EEESC_EEEEENS5_IJNSA_ILi256EEENSA_ILi64EEENSA_ILi32EEEEEENS_10tfloat32_tENS5_IJlSC_lEEESJ_SK_NS4_8TiledMMAINS4_8MMA_AtomIJNS4_23SM100_MMA_TF32_2x1SM_SSISJ_SJ_fLi256ELi64ELNS4_4UMMA5MajorE0ELSP_0ELNSO_7ScaleInE0ELSQ_0EEEEEENS4_6LayoutINS5_IJSC_SC_SC_EEENS5_IJNSA_ILi0EEESV_SV_EEEEENS5_IJNS4_10UnderscoreESY_SY_EEEEENS4_18SM100_TMA_2SM_LOADENS4_14ComposedLayoutINS4_7SwizzleILi3ELi4ELi3EEENS4_18smem_ptr_flag_bitsILi32EEENST_INS5_IJSB_SH_EEENS5_IJSH_SC_EEEEEEEvNS4_8identityENS4_28SM100_TMA_2SM_LOAD_MULTICASTES1A_vS1B_EENS_8epilogue10collective18CollectiveEpilogueINS1E_23Sm100TmaWarpSpecializedILi4ELi2ELi16ELb1ELb0EEEJNS5_IJNSA_ILi128EEESG_SH_EEENS5_IJNST_IS1J_SC_EENST_INSA_ILi16EEESC_EEEEESJ_SK_SJ_SK_NS1E_6fusion15FusionCallbacksIS1I_NS1P_17LinearCombinationISJ_fSJ_fLNS_15FloatRoundStyleE2EEES1K_S1O_JEEENS4_5SM1004TMEM4LOAD26SM100_TMEM_LOAD_32dp32b16xENS4_13SM90_TMA_LOADENS12_INS13_ILi2ELi4ELi3EEES16_NST_INS5_IJSB_S1M_EEENS5_IJS1M_SC_EEEEEEENS4_39AutoVectorizingCopyWithAssumedAlignmentILi128EEENS4_14SM90_TMA_STOREES24_S26_S26_EEEvvEEEEvNT_6ParamsE:
[----:B------:R-:W1:Y:S01]  /*0000*/  LDC R1, c[0x0][0x37c] ;  /* 0x0000df00ff017b82 */ /* 0x000e620000000800 */
[----:B------:R-:W2:Y:S01]  /*0010*/  S2R R67, SR_TID.X ;  /* 0x0000000000437919 */ /* 0x000ea20000002100 */
[----:B------:R-:W3:Y:S06]  /*0020*/  LDCU.64 UR8, c[0x0][0x890] ;  /* 0x00011200ff0877ac */ /* 0x000eec0008000a00 */
[----:B------:R-:W4:Y:S01]  /*0030*/  S2UR UR4, SR_CgaCtaId ;  /* 0x00000000000479c3 */ /* 0x000f220000008800 */
[----:B------:R-:W-:Y:S02]  /*0040*/  PRMT R52, RZ, 0x7610, R52 ;  /* 0x00007610ff347816 */ /* 0x000fe40000000034 */
[----:B------:R-:W-:Y:S01]  /*0050*/  ELECT P1, URZ, PT ;  /* 0x0000000000ff782f */ /* 0x000fe20003820000 */
[----:B---3--:R-:W-:-:S04]  /*0060*/  UISETP.NE.U32.AND UP0, UPT, UR8, URZ, UPT ;  /* 0x000000ff0800728c */ /* 0x008fc8000bf05070 */
[----:B------:R-:W-:Y:S02]  /*0070*/  UISETP.NE.AND.EX UP0, UPT, UR9, URZ, UPT, UP0 ;  /* 0x000000ff0900728c */ /* 0x000fe4000bf05300 */
[----:B----4-:R-:W-:Y:S02]  /*0080*/  ULOP3.LUT UR46, UR4, 0x1, URZ, 0xc0, !UPT ;  /* 0x00000001042e7892 */ /* 0x010fe4000f8ec0ff */
[----:B------:R-:W-:Y:S01]  /*0090*/  ULOP3.LUT UR45, UR4, 0x1, URZ, 0x3c, !UPT ;  /* 0x00000001042d7892 */ /* 0x000fe2000f8e3cff */
[----:B--2---:R-:W-:-:S05]  /*00a0*/  SHF.R.U32.HI R53, RZ, 0x5, R67 ;  /* 0x00000005ff357819 */ /* 0x004fca0000011643 */
[----:B------:R-:W2:Y:S02]  /*00b0*/  SHFL.IDX PT, R0, R53, RZ, 0x1f ;  /* 0x00001fff35007589 */ /* 0x000ea400000e0000 */
[----:B--2---:R-:W-:Y:S01]  /*00c0*/  R2UR UR20, R0 ;  /* 0x00000000001472ca */ /* 0x004fe200000e0000 */
[----:B-1----:R-:W-:-:S14]  /*00d0*/  BRA.U UP0, `(.L_x_0) ;  /* 0x0000000100307547 */ /* 0x002fdc000b800000 */
[----:B------:R-:W1:Y:S02]  /*00e0*/  LDCU.64 UR4, c[0x0][0x888] ;  /* 0x00011100ff0477ac */ /* 0x000e640008000a00 */
[----:B-1----:R-:W-:-:S04]  /*00f0*/  UISETP.NE.U32.AND UP0, UPT, UR4, URZ, UPT ;  /* 0x000000ff0400728c */ /* 0x002fc8000bf05070 */
[----:B------:R-:W-:-:S09]  /*0100*/  UISETP.NE.AND.EX UP0, UPT, UR5, URZ, UPT, UP0 ;  /* 0x000000ff0500728c */ /* 0x000fd2000bf05300 */
[----:B------:R-:W-:Y:S05]  /*0110*/  BRA.U !UP0, `(.L_x_1) ;  /* 0x0000000108147547 */ /* 0x000fea000b800000 */
[----:B------:R-:W1:Y:S01]  /*0120*/  LDC.64 R2, c[0x0][0x888] ;  /* 0x00022200ff027b82 */ /* 0x000e620000000a00 */
[----:B------:R-:W1:Y:S02]  /*0130*/  LDCU.64 UR4, c[0x0][0x358] ;  /* 0x00006b00ff0477ac */ /* 0x000e640008000a00 */
[----:B-1----:R1:W5:Y:S01]  /*0140*/  LDG.E R27, desc[UR4][R2.64] ;  /* 0x00000004021b7981 */ /* 0x002362000c1e1900 */
[----:B------:R-:W-:Y:S01]  /*0150*/  HFMA2 R52, -RZ, RZ, 0, 5.9604644775390625e-08 ;  /* 0x00000001ff347431 */ /* 0x000fe200000001ff */
[----:B------:R-:W-:Y:S05]  /*0160*/  BRA `(.L_x_0) ;  /* 0x00000000000c7947 */ /* 0x000fea0003800000 */
.L_x_1:
[----:B------:R-:W1:Y:S01]  /*0170*/  LDCU UR4, c[0x0][0x880] ;  /* 0x00011000ff0477ac */ /* 0x000e620008000800 */
[----:B------:R-:W-:Y:S01]  /*0180*/  HFMA2 R52, -RZ, RZ, 0, 5.9604644775390625e-08 ;  /* 0x00000001ff347431 */ /* 0x000fe200000001ff */
[----:B-1----:R-:W-:-:S07]  /*0190*/  MOV R27, UR4 ;  /* 0x00000004001b7c02 */ /* 0x002fce0008000f00 */
.L_x_0:
[----:B------:R-:W2:Y:S02]  /*01a0*/  LDCU.64 UR4, c[0x0][0x8b0] ;  /* 0x00011600ff0477ac */ /* 0x000ea40008000a00 */
[----:B--2---:R-:W-:-:S04]  /*01b0*/  UISETP.NE.U32.AND UP0, UPT, UR4, URZ, UPT ;  /* 0x000000ff0400728c */ /* 0x004fc8000bf05070 */
[----:B------:R-:W-:-:S09]  /*01c0*/  UISETP.NE.AND.EX UP0, UPT, UR5, URZ, UPT, UP0 ;  /* 0x000000ff0500728c */ /* 0x000fd2000bf05300 */
[----:B------:R-:W-:Y:S05]  /*01d0*/  BRA.U UP0, `(.L_x_2) ;  /* 0x0000000100287547 */ /* 0x000fea000b800000 */
[----:B------:R-:W2:Y:S02]  /*01e0*/  LDCU.64 UR4, c[0x0][0x8a8] ;  /* 0x00011500ff0477ac */ /* 0x000ea40008000a00 */
[----:B--2---:R-:W-:-:S04]  /*01f0*/  UISETP.NE.U32.AND UP0, UPT, UR4, URZ, UPT ;  /* 0x000000ff0400728c */ /* 0x004fc8000bf05070 */
[----:B------:R-:W-:-:S09]  /*0200*/  UISETP.NE.AND.EX UP0, UPT, UR5, URZ, UPT, UP0 ;  /* 0x000000ff0500728c */ /* 0x000fd2000bf05300 */
[----:B------:R-:W-:Y:S05]  /*0210*/  BRA.U !UP0, `(.L_x_3) ;  /* 0x0000000108107547 */ /* 0x000fea000b800000 */
[----:B------:R-:W2:Y:S01]  /*0220*/  LDC.64 R24, c[0x0][0x8a8] ;  /* 0x00022a00ff187b82 */ /* 0x000ea20000000a00 */
[----:B------:R-:W2:Y:S02]  /*0230*/  LDCU.64 UR4, c[0x0][0x358] ;  /* 0x00006b00ff0477ac */ /* 0x000ea40008000a00 */
[----:B--2---:R2:W5:Y:S01]  /*0240*/  LDG.E R24, desc[UR4][R24.64] ;  /* 0x0000000418187981 */ /* 0x004562000c1e1900 */
[----:B------:R-:W-:Y:S05]  /*0250*/  BRA `(.L_x_2) ;  /* 0x0000000000087947 */ /* 0x000fea0003800000 */
.L_x_3:
[----:B------:R-:W2:Y:S02]  /*0260*/  LDCU UR4, c[0x0][0x8a0] ;  /* 0x00011400ff0477ac */ /* 0x000ea40008000800 */
[----:B--2---:R-:W-:Y:S02]  /*0270*/  MOV R24, UR4 ;  /* 0x0000000400187c02 */ /* 0x004fe40008000f00 */
.L_x_2:
[----:B------:R-:W-:Y:S01]  /*0280*/  IMAD.U32 R0, RZ, RZ, UR20 ;  /* 0x00000014ff007e24 */ /* 0x000fe2000f8e00ff */
[----:B------:R-:W-:Y:S04]  /*0290*/  BSSY.RECONVERGENT B0, `(.L_x_4) ;  /* 0x000000c000007945 */ /* 0x000fe80003800200 */
[C---:B------:R-:W-:Y:S02]  /*02a0*/  ISETP.NE.OR P2, PT, R0.reuse, 0x1, !P1 ;  /* 0x000000010000780c */ /* 0x040fe40004f45670 */
[----:B------:R-:W-:-:S11]  /*02b0*/  ISETP.NE.OR P0, PT, R0, 0x3, !P1 ;  /* 0x000000030000780c */ /* 0x000fd60004f05670 */
[----:B------:R-:W-:Y:S05]  /*02c0*/  @P2 BRA `(.L_x_5) ;  /* 0x0000000000202947 */ /* 0x000fea0003800000 */
[----:B------:R-:W3:Y:S02]  /*02d0*/  LDCU.64 UR4, c[0x0][0x348] ;  /* 0x00006900ff0477ac */ /* 0x000ee40008000a00 */
[----:B---3--:R-:W-:Y:S02]  /*02e0*/  UIADD3 UR6, UP1, UPT, UR4, 0x80, URZ ;  /* 0x0000008004067890 */ /* 0x008fe4000ff3e0ff */
[----:B------:R-:W-:Y:S02]  /*02f0*/  UIADD3 UR4, UP0, UPT, UR4, 0x180, URZ ;  /* 0x0000018004047890 */ /* 0x000fe4000ff1e0ff */
[----:B------:R-:W-:Y:S02]  /*0300*/  UIADD3.X UR7, UPT, UPT, URZ, UR5, URZ, UP1, !UPT ;  /* 0x00000005ff077290 */ /* 0x000fe40008ffe4ff */
[----:B------:R-:W-:-:S07]  /*0310*/  UIADD3.X UR5, UPT, UPT, URZ, UR5, URZ, UP0, !UPT ;  /* 0x00000005ff057290 */ /* 0x000fce00087fe4ff */
[----:B------:R3:W-:Y:S02]  /*0320*/  UTMACCTL.PF [UR6] ;  /* 0x00000000060079b9 */ /* 0x0007e40008040000 */
[----:B------:R3:W-:Y:S02]  /*0330*/  UTMACCTL.PF [UR4] ;  /* 0x00000000040079b9 */ /* 0x0007e40008040000 */
[----:B---3--:R-:W-:Y:S01]  /*0340*/  NOP ;  /* 0x0000000000007918 */ /* 0x008fe20000000000 */
.L_x_5:
[----:B------:R-:W-:Y:S05]  /*0350*/  BSYNC.RECONVERGENT B0 ;  /* 0x0000000000007941 */ /* 0x000fea0003800200 */
.L_x_4:
[----:B------:R-:W-:Y:S04]  /*0360*/  BSSY.RECONVERGENT B0, `(.L_x_6) ;  /* 0x000000a000007945 */ /* 0x000fe80003800200 */
        /* <DEDUP_REMOVED lines=9> */
.L_x_7:
[----:B------:R-:W-:Y:S05]  /*0400*/  BSYNC.RECONVERGENT B0 ;  /* 0x0000000000007941 */ /* 0x000fea0003800200 */
.L_x_6:
[----:B------:R-:W3:Y:S01]  /*0410*/  LDCU.64 UR4, c[0x0][0x888] ;  /* 0x00011100ff0477ac */ /* 0x000ee20008000a00 */
[----:B------:R-:W-:Y:S02]  /*0420*/  UISETP.EQ.U32.AND UP2, UPT, UR8, URZ, UPT ;  /* 0x000000ff0800728c */ /* 0x000fe4000bf42070 */
[----:B------:R-:W-:Y:S02]  /*0430*/  UPLOP3.LUT UP4, UPT, UPT, UPT, UPT, 0x80, 0x8 ;  /* 0x000000000008789c */ /* 0x000fe40003f8f070 */
[----:B---3--:R-:W-:-:S04]  /*0440*/  UISETP.NE.U32.AND UP0, UPT, UR4, URZ, UPT ;  /* 0x000000ff0400728c */ /* 0x008fc8000bf05070 */
[----:B------:R-:W-:-:S04]  /*0450*/  UISETP.NE.AND.EX UP1, UPT, UR5, URZ, UPT, UP0 ;  /* 0x000000ff0500728c */ /* 0x000fc8000bf25300 */
[----:B------:R-:W-:-:S04]  /*0460*/  UISETP.EQ.OR.EX UP3, UPT, UR9, URZ, !UP1, UP2 ;  /* 0x000000ff0900728c */ /* 0x000fc8000cf62720 */
[----:B------:R-:W-:-:S06]  /*0470*/  UP2UR UR4, UPR, URZ, 0x8 ;  /* 0x00000008ff047883 */ /* 0x000fcc0008000000 */
[----:B------:R-:W-:Y:S01]  /*0480*/  MOV R56, UR4 ;  /* 0x0000000400387c02 */ /* 0x000fe20008000f00 */
[----:B------:R-:W-:Y:S06]  /*0490*/  BRA.U !UP3, `(.L_x_8) ;  /* 0x000000010b207547 */ /* 0x000fec000b800000 */
[----:B------:R-:W-:Y:S01]  /*04a0*/  UISETP.NE.U32.AND UP2, UPT, UR8, URZ, UPT ;  /* 0x000000ff0800728c */ /* 0x000fe2000bf45070 */
[----:B-----5:R-:W-:Y:S01]  /*04b0*/  FSETP.NEU.AND P0, PT, R27, RZ, PT ;  /* 0x000000ff1b00720b */ /* 0x020fe20003f0d000 */
[----:B------:R-:W-:Y:S02]  /*04c0*/  USEL UR4, URZ, 0xffffffff, UP1 ;  /* 0xffffffffff047887 */ /* 0x000fe40008800000 */
[----:B------:R-:W-:-:S10]  /*04d0*/  UISETP.NE.AND.EX UP2, UPT, UR9, URZ, UPT, UP2 ;  /* 0x000000ff0900728c */ /* 0x000fd4000bf45320 */
[----:B------:R-:W-:Y:S01]  /*04e0*/  VOTEU.ANY UP0, P0 ;  /* 0x0000000000ff7886 */ /* 0x000fe20000000100 */
[----:B------:R-:W-:-:S04]  /*04f0*/  @!UP2 USEL UR4, URZ, 0xffffffff, UP0 ;  /* 0xffffffffff04a887 */ /* 0x000fc80008000000 */
[----:B------:R-:W-:-:S04]  /*0500*/  ULOP3.LUT UR4, UR4, 0x1, URZ, 0xc0, !UPT ;  /* 0x0000000104047892 */ /* 0x000fc8000f8ec0ff */
[----:B------:R-:W-:-:S11]  /*0510*/  UISETP.NE.U32.AND UP4, UPT, UR4, 0x1, UPT ;  /* 0x000000010400788c */ /* 0x000fd6000bf85070 */
.L_x_8:
[----:B------:R-:W3:Y:S01]  /*0520*/  SHFL.IDX PT, R0, R53, RZ, 0x1f ;  /* 0x00001fff35007589 */ /* 0x000ee200000e0000 */
[----:B------:R-:W-:-:S04]  /*0530*/  UISETP.NE.AND UP0, UPT, UR20, 0x2, UPT ;  /* 0x000000021400788c */ /* 0x000fc8000bf05270 */
[----:B------:R-:W-:Y:S02]  /*0540*/  UISETP.EQ.AND UP2, UPT, UR46, URZ, !UP0 ;  /* 0x000000ff2e00728c */ /* 0x000fe4000c742270 */
[----:B------:R-:W-:-:S04]  /*0550*/  USEL UR50, URZ, 0x1, UP0 ;  /* 0x00000001ff327887 */ /* 0x000fc80008000000 */
[----:B------:R-:W-:Y:S02]  /*0560*/  PLOP3.LUT P3, PT, P1, PT, UP2, 0x80, 0x8 ;  /* 0x000000000008781c */ /* 0x000fe40000f6f028 */
[----:B---3--:R-:W-:-:S13]  /*0570*/  ISETP.NE.AND P0, PT, R0, RZ, PT ;  /* 0x000000ff0000720c */ /* 0x008fda0003f05270 */
[----:B------:R-:W-:Y:S05]  /*0580*/  @P0 BRA `(.L_x_9) ;  /* 0x00000000008c0947 */ /* 0x000fea0003800000 */
[----:B------:R-:W-:Y:S01]  /*0590*/  ELECT P0, URZ, PT ;  /* 0x0000000000ff782f */ /* 0x000fe20003800000 */
[----:B------:R-:W-:-:S12]  /*05a0*/  BSSY.RECONVERGENT B0, `(.L_x_9) ;  /* 0x0000021000007945 */ /* 0x000fd80003800200 */
[----:B------:R-:W-:Y:S05]  /*05b0*/  @!P0 BRA `(.L_x_10) ;  /* 0x00000000007c8947 */ /* 0x000fea0003800000 */
[----:B------:R-:W3:Y:S01]  /*05c0*/  S2UR UR5, SR_CgaCtaId ;  /* 0x00000000000579c3 */ /* 0x000ee20000008800 */
[----:B------:R-:W-:Y:S01]  /*05d0*/  UMOV UR4, 0x400 ;  /* 0x0000040000047882 */ /* 0x000fe20000000000 */
[----:B------:R-:W-:Y:S01]  /*05e0*/  UMOV UR8, 0x1 ;  /* 0x0000000100087882 */ /* 0x000fe20000000000 */
[----:B------:R-:W-:Y:S01]  /*05f0*/  UMOV UR6, 0x4 ;  /* 0x0000000400067882 */ /* 0x000fe20000000000 */
[----:B------:R-:W-:-:S04]  /*0600*/  UIADD3 UR8, UPT, UPT, -UR8, 0x100000, URZ ;  /* 0x0010000008087890 */ /* 0x000fc8000fffe1ff */
[----:B------:R-:W-:Y:S02]  /*0610*/  USHF.L.U32 UR9, UR8, 0xb, URZ ;  /* 0x0000000b08097899 */ /* 0x000fe400080006ff */
[----:B------:R-:W-:Y:S02]  /*0620*/  USHF.L.U32 UR8, UR8, 0x1, URZ ;  /* 0x0000000108087899 */ /* 0x000fe400080006ff */
[----:B------:R-:W-:-:S04]  /*0630*/  UIADD3 UR6, UPT, UPT, -UR6, 0x100000, URZ ;  /* 0x0010000006067890 */ /* 0x000fc8000fffe1ff */
[----:B------:R-:W-:Y:S02]  /*0640*/  USHF.L.U32 UR7, UR6, 0xb, URZ ;  /* 0x0000000b06077899 */ /* 0x000fe400080006ff */
[----:B------:R-:W-:Y:S02]  /*0650*/  USHF.L.U32 UR6, UR6, 0x1, URZ ;  /* 0x0000000106067899 */ /* 0x000fe400080006ff */
[----:B---3--:R-:W-:Y:S01]  /*0660*/  ULEA UR4, UR5, UR4, 0x18 ;  /* 0x0000000405047291 */ /* 0x008fe2000f8ec0ff */
[----:B------:R-:W3:Y:S11]  /*0670*/  FENCE.VIEW.ASYNC.S ;  /* 0x00000000000073c6 */ /* 0x000ef60000000000 */
[----:B---3--:R3:W4:Y:S01]  /*0680*/  SYNCS.EXCH.64 URZ, [UR4], UR8 ;  /* 0x0000000804ff75b2 */ /* 0x0087220008000100 */
[----:B------:R3:W1:Y:S01]  /*0690*/  SYNCS.EXCH.64 URZ, [UR4+0x48], UR6 ;  /* 0x0000480604ff75b2 */ /* 0x0006620008000100 */
        /* <DEDUP_REMOVED lines=15> */
[----:B------:R3:W1:Y:S02]  /*0790*/  SYNCS.EXCH.64 URZ, [UR4+0x88], UR6 ;  /* 0x0000880604ff75b2 */ /* 0x0006640008000100 */
[----:B---3--:R-:W-:Y:S01]  /*07a0*/  NOP ;  /* 0x0000000000007918 */ /* 0x008fe20000000000 */
.L_x_10:
[----:B------:R-:W-:Y:S05]  /*07b0*/  BSYNC.RECONVERGENT B0 ;  /* 0x0000000000007941 */ /* 0x000fea0003800200 */
.L_x_9:
[----:B------:R-:W3:Y:S01]  /*07c0*/  SHFL.IDX PT, R0, R53, RZ, 0x1f ;  /* 0x00001fff35007589 */ /* 0x000ee200000e0000 */
[----:B------:R-:W-:Y:S01]  /*07d0*/  NOP ;  /* 0x0000000000007918 */ /* 0x000fe20000000000 */
[----:B---3--:R-:W-:-:S13]  /*07e0*/  ISETP.NE.AND P0, PT, R0, 0x1, PT ;  /* 0x000000010000780c */ /* 0x008fda0003f05270 */
[----:B------:R-:W-:Y:S05]  /*07f0*/  @P0 BRA `(.L_x_11) ;  /* 0x0000000000580947 */ /* 0x000fea0003800000 */
        /* <DEDUP_REMOVED lines=9> */
[----:B------:R-:W-:Y:S01]  /*0890*/  USHF.L.U32 UR6, UR6, 0x1, URZ ;  /* 0x0000000106067899 */ /* 0x000fe200080006ff */
[----:B------:R-:W-:Y:S01]  /*08a0*/  ELECT P0, URZ, PT ;  /* 0x0000000000ff782f */ /* 0x000fe20003800000 */
[----:B---3--:R-:W-:Y:S01]  /*08b0*/  ULEA UR4, UR5, UR4, 0x18 ;  /* 0x0000000405047291 */ /* 0x008fe2000f8ec0ff */
[----:B------:R-:W3:Y:S11]  /*08c0*/  FENCE.VIEW.ASYNC.S ;  /* 0x00000000000073c6 */ /* 0x000ef60000000000 */
[----:B---3--:R3:W1:Y:S01]  /*08d0*/  SYNCS.EXCH.64 URZ, [UR4+0x90], UR8 ;  /* 0x0000900804ff75b2 */ /* 0x0086620008000100 */
[----:B------:R3:W1:Y:S01]  /*08e0*/  SYNCS.EXCH.64 URZ, [UR4+0xb0], UR6 ;  /* 0x0000b00604ff75b2 */ /* 0x0006620008000100 */
[----:B------:R3:W1:Y:S01]  /*08f0*/  SYNCS.EXCH.64 URZ, [UR4+0x98], UR8 ;  /* 0x0000980804ff75b2 */ /* 0x0006620008000100 */
[----:B------:R3:W1:Y:S01]  /*0900*/  SYNCS.EXCH.64 URZ, [UR4+0xb8], UR6 ;  /* 0x0000b80604ff75b2 */ /* 0x0006620008000100 */
[----:B------:R3:W1:Y:S01]  /*0910*/  SYNCS.EXCH.64 URZ, [UR4+0xa0], UR8 ;  /* 0x0000a00804ff75b2 */ /* 0x0006620008000100 */
[----:B------:R3:W1:Y:S01]  /*0920*/  SYNCS.EXCH.64 URZ, [UR4+0xc0], UR6 ;  /* 0x0000c00604ff75b2 */ /* 0x0006620008000100 */
[----:B------:R3:W1:Y:S01]  /*0930*/  SYNCS.EXCH.64 URZ, [UR4+0xa8], UR8 ;  /* 0x0000a80804ff75b2 */ /* 0x0006620008000100 */
[----:B------:R3:W1:Y:S01]  /*0940*/  SYNCS.EXCH.64 URZ, [UR4+0xc8], UR6 ;  /* 0x0000c80604ff75b2 */ /* 0x0006620008000100 */
[----:B------:R-:W-:Y:S01]  /*0950*/  NOP ;  /* 0x0000000000007918 */ /* 0x000fe20000000000 */
.L_x_11:
[----:B------:R-:W2:Y:S01]  /*0960*/  SHFL.IDX PT, R0, R53, RZ, 0x1f ;  /* 0x00001fff35007589 */ /* 0x000ea200000e0000 */
[----:B------:R-:W-:Y:S01]  /*0970*/  NOP ;  /* 0x0000000000007918 */ /* 0x000fe20000000000 */
[----:B--2---:R-:W-:-:S13]  /*0980*/  ISETP.NE.AND P0, PT, R0, 0x3, PT ;  /* 0x000000030000780c */ /* 0x004fda0003f05270 */
[----:B------:R-:W-:Y:S05]  /*0990*/  @P0 BRA `(.L_x_12) ;  /* 0x0000000000300947 */ /* 0x000fea0003800000 */
[----:B---3--:R-:W2:Y:S01]  /*09a0*/  S2UR UR6, SR_CgaCtaId ;  /* 0x00000000000679c3 */ /* 0x008ea20000008800 */
[----:B------:R-:W-:Y:S01]  /*09b0*/  UMOV UR4, 0x400 ;  /* 0x0000040000047882 */ /* 0x000fe20000000000 */
[----:B------:R-:W-:Y:S01]  /*09c0*/  UMOV UR5, 0x20 ;  /* 0x0000002000057882 */ /* 0x000fe20000000000 */
[----:B------:R-:W-:Y:S01]  /*09d0*/  ELECT P0, URZ, PT ;  /* 0x0000000000ff782f */ /* 0x000fe20003800000 */
[----:B--2---:R-:W-:Y:S02]  /*09e0*/  ULEA UR6, UR6, UR4, 0x18 ;  /* 0x0000000406067291 */ /* 0x004fe4000f8ec0ff */
[----:B------:R-:W-:-:S04]  /*09f0*/  UIADD3 UR4, UPT, UPT, -UR5, 0x100000, URZ ;  /* 0x0010000005047890 */ /* 0x000fc8000fffe1ff */
[----:B------:R-:W-:Y:S02]  /*0a00*/  USHF.L.U32 UR5, UR4, 0xb, URZ ;  /* 0x0000000b04057899 */ /* 0x000fe400080006ff */
[----:B------:R-:W-:Y:S01]  /*0a10*/  USHF.L.U32 UR4, UR4, 0x1, URZ ;  /* 0x0000000104047899 */ /* 0x000fe200080006ff */
[----:B------:R-:W2:Y:S11]  /*0a20*/  FENCE.VIEW.ASYNC.S ;  /* 0x00000000000073c6 */ /* 0x000eb60000000000 */
[----:B--2---:R2:W3:Y:S01]  /*0a30*/  SYNCS.EXCH.64 URZ, [UR6+0xd0], UR4 ;  /* 0x0000d00406ff75b2 */ /* 0x0044e20008000100 */
[----:B------:R2:W1:Y:S01]  /*0a40*/  SYNCS.EXCH.64 URZ, [UR6+0xd8], UR4 ;  /* 0x0000d80406ff75b2 */ /* 0x0004620008000100 */
[----:B------:R-:W-:Y:S01]  /*0a50*/  NOP ;  /* 0x0000000000007918 */ /* 0x000fe20000000000 */
.L_x_12:
[----:B------:R-:W4:Y:S01]  /*0a60*/  SHFL.IDX PT, R0, R53, RZ, 0x1f ;  /* 0x00001fff35007589 */ /* 0x000f2200000e0000 */
[----:B------:R-:W-:Y:S01]  /*0a70*/  NOP ;  /* 0x0000000000007918 */ /* 0x000fe20000000000 */
[----:B----4-:R-:W-:-:S13]  /*0a80*/  ISETP.NE.AND P0, PT, R0, 0x4, PT ;  /* 0x000000040000780c */ /* 0x010fda0003f05270 */
[----:B------:R-:W-:Y:S05]  /*0a90*/  @P0 BRA `(.L_x_13) ;  /* 0x00000000004c0947 */ /* 0x000fea0003800000 */
[----:B--2---:R-:W2:Y:S01]  /*0aa0*/  S2UR UR5, SR_CgaCtaId ;  /* 0x00000000000579c3 */ /* 0x004ea20000008800 */
[----:B---3--:R-:W-:Y:S01]  /*0ab0*/  UMOV UR4, 0x720 ;  /* 0x0000072000047882 */ /* 0x008fe20000000000 */
[----:B------:R-:W-:Y:S01]  /*0ac0*/  UMOV UR6, 0x400 ;  /* 0x0000040000067882 */ /* 0x000fe20000000000 */
[----:B------:R-:W-:Y:S01]  /*0ad0*/  USEL UR4, UR4, 0x620, UP4 ;  /* 0x0000062004047887 */ /* 0x000fe2000a000000 */
[----:B------:R-:W-:Y:S01]  /*0ae0*/  UMOV UR8, 0x1 ;  /* 0x0000000100087882 */ /* 0x000fe20000000000 */
[----:B------:R-:W-:Y:S01]  /*0af0*/  ELECT P0, URZ, PT ;  /* 0x0000000000ff782f */ /* 0x000fe20003800000 */
[----:B------:R-:W-:-:S04]  /*0b00*/  UIADD3 UR8, UPT, UPT, -UR8, 0x100000, URZ ;  /* 0x0010000008087890 */ /* 0x000fc8000fffe1ff */
[----:B------:R-:W-:Y:S02]  /*0b10*/  USHF.L.U32 UR9, UR8, 0xb, URZ ;  /* 0x0000000b08097899 */ /* 0x000fe400080006ff */
[----:B------:R-:W-:Y:S02]  /*0b20*/  USHF.L.U32 UR8, UR8, 0x1, URZ ;  /* 0x0000000108087899 */ /* 0x000fe400080006ff */
[----:B--2---:R-:W-:Y:S02]  /*0b30*/  ULEA UR6, UR5, UR6, 0x18 ;  /* 0x0000000605067291 */ /* 0x004fe4000f8ec0ff */
[----:B------:R-:W-:-:S04]  /*0b40*/  UIADD3 UR4, UPT, UPT, -UR4, 0x100000, URZ ;  /* 0x0010000004047890 */ /* 0x000fc8000fffe1ff */
[----:B------:R-:W-:Y:S02]  /*0b50*/  USHF.L.U32 UR5, UR4, 0xb, URZ ;  /* 0x0000000b04057899 */ /* 0x000fe400080006ff */
[----:B------:R-:W-:Y:S01]  /*0b60*/  USHF.L.U32 UR4, UR4, 0x1, URZ ;  /* 0x0000000104047899 */ /* 0x000fe200080006ff */
[----:B------:R-:W2:Y:S03]  /*0b70*/  FENCE.VIEW.ASYNC.S ;  /* 0x00000000000073c6 */ /* 0x000ea60000000000 */
[----:B--2---:R4:W2:Y:S08]  /*0b80*/  SYNCS.EXCH.64 URZ, [UR6+0xe0], UR8 ;  /* 0x0000e00806ff75b2 */ /* 0x0048b00008000100 */
[----:B------:R4:W3:Y:S01]  /*0b90*/  SYNCS.EXCH.64 URZ, [UR6+0xf0], UR4 ;  /* 0x0000f00406ff75b2 */ /* 0x0008e20008000100 */
[----:B------:R4:W1:Y:S01]  /*0ba0*/  SYNCS.EXCH.64 URZ, [UR6+0xe8], UR8 ;  /* 0x0000e80806ff75b2 */ /* 0x0008620008000100 */
[----:B------:R4:W1:Y:S02]  /*0bb0*/  SYNCS.EXCH.64 URZ, [UR6+0xf8], UR4 ;  /* 0x0000f80406ff75b2 */ /* 0x0008640008000100 */
[----:B----4-:R-:W-:Y:S01]  /*0bc0*/  NOP ;  /* 0x0000000000007918 */ /* 0x010fe20000000000 */
.L_x_13:
[----:B------:R-:W4:Y:S01]  /*0bd0*/  SHFL.IDX PT, R0, R53, RZ, 0x1f ;  /* 0x00001fff35007589 */ /* 0x000f2200000e0000 */
[----:B------:R-:W-:Y:S01]  /*0be0*/  NOP ;  /* 0x0000000000007918 */ /* 0x000fe20000000000 */
[----:B----4-:R-:W-:-:S13]  /*0bf0*/  ISETP.NE.AND P0, PT, R0, 0x5, PT ;  /* 0x000000050000780c */ /* 0x010fda0003f05270 */
[----:B------:R-:W-:Y:S05]  /*0c00*/  @P0 BRA `(.L_x_14) ;  /* 0x0000000000580947 */ /* 0x000fea0003800000 */
[----:B--2---:R-:W2:Y:S01]  /*0c10*/  S2UR UR5, SR_CgaCtaId ;  /* 0x00000000000579c3 */ /* 0x004ea20000008800 */
[----:B---3--:R-:W-:Y:S01]  /*0c20*/  UMOV UR4, 0x400 ;  /* 0x0000040000047882 */ /* 0x008fe20000000000 */
        /* <DEDUP_REMOVED lines=9> */
[----:B--2---:R-:W-:Y:S01]  /*0cc0*/  ULEA UR4, UR5, UR4, 0x18 ;  /* 0x0000000405047291 */ /* 0x004fe2000f8ec0ff */
[----:B------:R-:W2:Y:S11]  /*0cd0*/  FENCE.VIEW.ASYNC.S ;  /* 0x00000000000073c6 */ /* 0x000eb60000000000 */
[----:B--2---:R4:W2:Y:S01]  /*0ce0*/  SYNCS.EXCH.64 URZ, [UR4+0x100], UR6 ;  /* 0x0001000604ff75b2 */ /* 0x0048a20008000100 */
[----:B------:R4:W3:Y:S01]  /*0cf0*/  SYNCS.EXCH.64 URZ, [UR4+0x120], UR8 ;  /* 0x0001200804ff75b2 */ /* 0x0008e20008000100 */
[----:B------:R4:W1:Y:S01]  /*0d00*/  SYNCS.EXCH.64 URZ, [UR4+0x108], UR6 ;  /* 0x0001080604ff75b2 */ /* 0x0008620008000100 */
[----:B------:R4:W1:Y:S01]  /*0d10*/  SYNCS.EXCH.64 URZ, [UR4+0x128], UR8 ;  /* 0x0001280804ff75b2 */ /* 0x0008620008000100 */
[----:B------:R4:W1:Y:S01]  /*0d20*/  SYNCS.EXCH.64 URZ, [UR4+0x110], UR6 ;  /* 0x0001100604ff75b2 */ /* 0x0008620008000100 */
[----:B------:R4:W1:Y:S01]  /*0d30*/  SYNCS.EXCH.64 URZ, [UR4+0x130], UR8 ;  /* 0x0001300804ff75b2 */ /* 0x0008620008000100 */
[----:B------:R4:W1:Y:S01]  /*0d40*/  SYNCS.EXCH.64 URZ, [UR4+0x118], UR6 ;  /* 0x0001180604ff75b2 */ /* 0x0008620008000100 */
[----:B------:R4:W1:Y:S02]  /*0d50*/  SYNCS.EXCH.64 URZ, [UR4+0x138], UR8 ;  /* 0x0001380804ff75b2 */ /* 0x0008640008000100 */
[----:B----4-:R-:W-:Y:S01]  /*0d60*/  NOP ;  /* 0x0000000000007918 */ /* 0x010fe20000000000 */
.L_x_14:
[----:B------:R-:W4:Y:S01]  /*0d70*/  SHFL.IDX PT, R0, R53, RZ, 0x1f ;  /* 0x00001fff35007589 */ /* 0x000f2200000e0000 */
[----:B------:R-:W-:Y:S01]  /*0d80*/  ISETP.NE.OR P1, PT, RZ, UR20, !P1 ;  /* 0x00000014ff007c0c */ /* 0x000fe2000cf25670 */
[----:B------:R-:W-:Y:S01]  /*0d90*/  NOP ;  /* 0x0000000000007918 */ /* 0x000fe20000000000 */
[----:B----4-:R-:W-:-:S13]  /*0da0*/  ISETP.NE.AND P0, PT, R0, 0x3, PT ;  /* 0x000000030000780c */ /* 0x010fda0003f05270 */
[----:B------:R-:W-:Y:S05]  /*0db0*/  @P0 BRA `(.L_x_15) ;  /* 0x0000000000380947 */ /* 0x000fea0003800000 */
[----:B--2---:R-:W2:Y:S01]  /*0dc0*/  S2UR UR5, SR_CgaCtaId ;  /* 0x00000000000579c3 */ /* 0x004ea20000008800 */
[----:B---3--:R-:W-:Y:S01]  /*0dd0*/  UMOV UR4, 0x400 ;  /* 0x0000040000047882 */ /* 0x008fe20000000000 */
[----:B------:R-:W-:Y:S01]  /*0de0*/  UMOV UR6, 0x20 ;  /* 0x0000002000067882 */ /* 0x000fe20000000000 */
[----:B------:R-:W-:Y:S01]  /*0df0*/  ELECT P0, URZ, PT ;  /* 0x0000000000ff782f */ /* 0x000fe20003800000 */
[----:B------:R-:W-:-:S04]  /*0e00*/  UIADD3 UR6, UPT, UPT, -UR6, 0x100000, URZ ;  /* 0x0010000006067890 */ /* 0x000fc8000fffe1ff */
[----:B------:R-:W-:Y:S02]  /*0e10*/  USHF.L.U32 UR7, UR6, 0xb, URZ ;  /* 0x0000000b06077899 */ /* 0x000fe400080006ff */
[----:B------:R-:W-:Y:S02]  /*0e20*/  USHF.L.U32 UR6, UR6, 0x1, URZ ;  /* 0x0000000106067899 */ /* 0x000fe400080006ff */
[----:B--2---:R-:W-:Y:S01]  /*0e30*/  ULEA UR4, UR5, UR4, 0x18 ;  /* 0x0000000405047291 */ /* 0x004fe2000f8ec0ff */
[----:B------:R-:W2:Y:S11]  /*0e40*/  FENCE.VIEW.ASYNC.S ;  /* 0x00000000000073c6 */ /* 0x000eb60000000000 */
[----:B--2---:R4:W2:Y:S01]  /*0e50*/  SYNCS.EXCH.64 URZ, [UR4+0x140], UR6 ;  /* 0x0001400604ff75b2 */ /* 0x0048a20008000100 */
[----:B------:R4:W3:Y:S01]  /*0e60*/  SYNCS.EXCH.64 URZ, [UR4+0x150], UR6 ;  /* 0x0001500604ff75b2 */ /* 0x0008e20008000100 */
[----:B------:R4:W1:Y:S01]  /*0e70*/  SYNCS.EXCH.64 URZ, [UR4+0x148], UR6 ;  /* 0x0001480604ff75b2 */ /* 0x0008620008000100 */
[----:B------:R4:W1:Y:S02]  /*0e80*/  SYNCS.EXCH.64 URZ, [UR4+0x158], UR6 ;  /* 0x0001580604ff75b2 */ /* 0x0008640008000100 */
[----:B----4-:R-:W-:Y:S01]  /*0e90*/  NOP ;  /* 0x0000000000007918 */ /* 0x010fe20000000000 */
.L_x_15:
[----:B---3--:R-:W3:Y:S01]  /*0ea0*/  S2UR UR7, SR_CgaCtaId ;  /* 0x00000000000779c3 */ /* 0x008ee20000008800 */
[----:B------:R-:W-:Y:S01]  /*0eb0*/  VOTEU.ALL UP0, P1 ;  /* 0x0000000000ff7886 */ /* 0x000fe20000800000 */
[----:B--2---:R-:W-:Y:S01]  /*0ec0*/  UMOV UR4, 0x20 ;  /* 0x0000002000047882 */ /* 0x004fe20000000000 */
[----:B------:R-:W-:Y:S01]  /*0ed0*/  NOP ;  /* 0x0000000000007918 */ /* 0x000fe20000000000 */
[----:B-1----:R-:W-:Y:S01]  /*0ee0*/  LOP3.LUT R3, R67, 0x1f, RZ, 0xc0, !PT ;  /* 0x0000001f43037812 */ /* 0x002fe200078ec0ff */
[----:B------:R-:W-:Y:S01]  /*0ef0*/  UISETP.NE.AND UP5, UPT, UR20, URZ, UPT ;  /* 0x000000ff1400728c */ /* 0x000fe2000bfa5270 */
[----:B------:R-:W-:Y:S01]  /*0f00*/  @!UP0 UMOV UR6, 0x400 ;  /* 0x0000040000068882 */ /* 0x000fe20000000000 */
[----:B------:R-:W-:-:S04]  /*0f10*/  @!UP0 UIADD3 UR4, UPT, UPT, -UR4, 0x100000, URZ ;  /* 0x0010000004048890 */ /* 0x000fc8000fffe1ff */
[----:B------:R-:W-:Y:S02]  /*0f20*/  @!UP0 USHF.L.U32 UR5, UR4, 0xb, URZ ;  /* 0x0000000b04058899 */ /* 0x000fe400080006ff */
[----:B------:R-:W-:Y:S02]  /*0f30*/  @!UP0 USHF.L.U32 UR4, UR4, 0x1, URZ ;  /* 0x0000000104048899 */ /* 0x000fe400080006ff */
[----:B---3--:R-:W-:Y:S01]  /*0f40*/  @!UP0 ULEA UR6, UR7, UR6, 0x18 ;  /* 0x0000000607068291 */ /* 0x008fe2000f8ec0ff */
[----:B------:R-:W1:Y:S01]  /*0f50*/  LDCU UR7, c[0x0][0x36c] ;  /* 0x00006d80ff0777ac */ /* 0x000e620008000800 */
[----:B------:R-:W-:Y:S01]  /*0f60*/  VOTEU.ALL UP0, P1 ;  /* 0x0000000000ff7886 */ /* 0x000fe20000800000 */
[----:B------:R-:W2:Y:S09]  /*0f70*/  FENCE.VIEW.ASYNC.S ;  /* 0x00000000000073c6 */ /* 0x000eb20000000000 */
[----:B--2---:R2:W3:Y:S01]  /*0f80*/  @!UP0 SYNCS.EXCH.64 URZ, [UR6+0x160], UR4 ;  /* 0x0001600406ff85b2 */ /* 0x0044e20008000100 */
[----:B-1----:R-:W-:-:S09]  /*0f90*/  UISETP.EQ.U32.AND UP6, UPT, UR7, 0x1, UPT ;  /* 0x000000010700788c */ /* 0x002fd2000bfc2070 */
[----:B--2---:R-:W-:Y:S05]  /*0fa0*/  BRA.U !UP6, `(.L_x_16) ;  /* 0x000000010e087547 */ /* 0x004fea000b800000 */
[----:B---3--:R-:W-:Y:S01]  /*0fb0*/  UCGABAR_ARV ;  /* 0x00000000000079c7 */ /* 0x008fe20008000000 */
[----:B------:R-:W-:Y:S05]  /*0fc0*/  BRA `(.L_x_17) ;  /* 0x0000000000047947 */ /* 0x000fea0003800000 */
.L_x_16:
[----:B---3--:R-:W-:Y:S01]  /*0fd0*/  NOP ;  /* 0x0000000000007918 */ /* 0x008fe20000000000 */
.L_x_17:
[----:B------:R-:W1:Y:S01]  /*0fe0*/  S2UR UR23, SR_CTAID.X ;  /* 0x00000000001779c3 */ /* 0x000e620000002500 */
[----:B------:R-:W-:-:S05]  /*0ff0*/  CS2R.32 R55, SR_CgaSize ;  /* 0x0000000000377805 */ /* 0x000fca0000008a00 */
[----:B------:R-:W-:-:S05]  /*1000*/  IMAD R55, R55, -0xa0, RZ ;  /* 0xffffff6037377824 */ /* 0x000fca00078e02ff */
[----:B------:R-:W-:-:S14]  /*1010*/  R2UR UR5, R55 ;  /* 0x00000000370572ca */ /* 0x000fdc00000e0000 */
[----:B------:R-:W2:Y:S01]  /*1020*/  LDCU UR5, c[0x0][UR5+0x2b0] ;  /* 0x00005600050577ac */ /* 0x000ea20008000800 */
[----:B------:R-:W-:-:S05]  /*1030*/  CS2R.32 R55, SR_CgaSize ;  /* 0x0000000000377805 */ /* 0x000fca0000008a00 */
[----:B------:R-:W-:-:S05]  /*1040*/  IMAD R55, R55, -0xa0, RZ ;  /* 0xffffff6037377824 */ /* 0x000fca00078e02ff */
[----:B------:R-:W-:-:S14]  /*1050*/  R2UR UR4, R55 ;  /* 0x00000000370472ca */ /* 0x000fdc00000e0000 */
[----:B------:R-:W3:Y:S01]  /*1060*/  LDCU UR4, c[0x0][UR4+0x2b4] ;  /* 0x00005680040477ac */ /* 0x000ee20008000800 */
[----:B------:R-:W4:Y:S01]  /*1070*/  S2UR UR34, SR_CTAID.Y ;  /* 0x00000000002279c3 */ /* 0x000f220000002600 */
[----:B------:R-:W-:-:S05]  /*1080*/  CS2R.32 R55, SR_CgaSize ;  /* 0x0000000000377805 */ /* 0x000fca0000008a00 */
[----:B------:R-:W-:-:S05]  /*1090*/  IMAD R55, R55, -0xa0, RZ ;  /* 0xffffff6037377824 */ /* 0x000fca00078e02ff */
[----:B------:R-:W-:-:S14]  /*10a0*/  R2UR UR7, R55 ;  /* 0x00000000370772ca */ /* 0x000fdc00000e0000 */
[----:B------:R-:W3:Y:S01]  /*10b0*/  LDCU UR7, c[0x0][UR7+0x2a0] ;  /* 0x00005400070777ac */ /* 0x000ee20008000800 */
[----:B------:R-:W-:-:S05]  /*10c0*/  CS2R.32 R55, SR_CgaSize ;  /* 0x0000000000377805 */ /* 0x000fca0000008a00 */
[----:B------:R-:W-:-:S05]  /*10d0*/  IMAD R55, R55, -0xa0, RZ ;  /* 0xffffff6037377824 */ /* 0x000fca00078e02ff */
[----:B------:R-:W-:-:S14]  /*10e0*/  R2UR UR8, R55 ;  /* 0x00000000370872ca */ /* 0x000fdc00000e0000 */
[----:B------:R-:W3:Y:S01]  /*10f0*/  LDCU UR8, c[0x0][UR8+0x2a4] ;  /* 0x00005480080877ac */ /* 0x000ee20008000800 */
[----:B------:R-:W3:Y:S01]  /*1100*/  S2UR UR9, SR_CgaCtaId ;  /* 0x00000000000979c3 */ /* 0x000ee20000008800 */
[----:B------:R-:W-:Y:S01]  /*1110*/  UISETP.GT.U32.AND UP0, UPT, UR46, 0xffff, UPT ;  /* 0x0000ffff2e00788c */ /* 0x000fe2000bf04070 */
[----:B------:R-:W3:Y:S01]  /*1120*/  LDCU UR21, c[0x0][0xb24] ;  /* 0x00016480ff1577ac */ /* 0x000ee20008000800 */
[----:B------:R-:W3:Y:S01]  /*1130*/  LDCU UR42, c[0x0][0xb24] ;  /* 0x00016480ff2a77ac */ /* 0x000ee20008000800 */
[----:B-1----:R-:W-:Y:S01]  /*1140*/  I2FP.F32.U32 R2, UR23 ;  /* 0x0000001700027c45 */ /* 0x002fe20008201000 */
[----:B------:R-:W1:Y:S04]  /*1150*/  LDCU UR26, c[0x0][0xb30] ;  /* 0x00016600ff1a77ac */ /* 0x000e680008000800 */
[----:B--2---:R-:W-:Y:S01]  /*1160*/  FMUL R2, R2, UR5 ;  /* 0x0000000502027c20 */ /* 0x004fe20008400000 */
[----:B------:R-:W-:Y:S01]  /*1170*/  USEL UR5, UR46, 0xffff, !UP0 ;  /* 0x0000ffff2e057887 */ /* 0x000fe2000c000000 */
[----:B----4-:R-:W-:-:S04]  /*1180*/  I2FP.F32.U32 R0, UR34 ;  /* 0x0000002200007c45 */ /* 0x010fc80008201000 */
[----:B------:R-:W2:Y:S01]  /*1190*/  F2I.U32.TRUNC.NTZ R2, R2 ;  /* 0x0000000200027305 */ /* 0x000ea2000020f000 */
[----:B------:R-:W-:Y:S01]  /*11a0*/  ULOP3.LUT UR24, UR5, 0xffff, URZ, 0xc0, !UPT ;  /* 0x0000ffff05187892 */ /* 0x000fe2000f8ec0ff */
[----:B---3--:R-:W-:Y:S01]  /*11b0*/  FMUL R0, R0, UR4 ;  /* 0x0000000400007c20 */ /* 0x008fe20008400000 */
[----:B------:R-:W-:-:S05]  /*11c0*/  USHF.L.U32 UR28, UR9, 0x7, URZ ;  /* 0x00000007091c7899 */ /* 0x000fca00080006ff */
[----:B------:R-:W3:Y:S01]  /*11d0*/  F2I.U32.TRUNC.NTZ R0, R0 ;  /* 0x0000000000007305 */ /* 0x000ee2000020f000 */
[----:B--2---:R-:W-:Y:S02]  /*11e0*/  R2UR UR4, R2 ;  /* 0x00000000020472ca */ /* 0x004fe400000e0000 */
[----:B------:R-:W-:Y:S02]  /*11f0*/  PRMT R2, RZ, 0x7610, R2 ;  /* 0x00007610ff027816 */ /* 0x000fe40000000002 */
[----:B---3--:R-:W-:Y:S02]  /*1200*/  R2UR UR6, R0 ;  /* 0x00000000000672ca */ /* 0x008fe400000e0000 */
[----:B------:R-:W-:-:S07]  /*1210*/  PRMT R0, RZ, 0x7610, R0 ;  /* 0x00007610ff007816 */ /* 0x000fce0000000000 */
[----:B------:R-:W-:-:S04]  /*1220*/  UIADD3 UR5, UPT, UPT, -UR4, URZ, URZ ;  /* 0x000000ff04057290 */ /* 0x000fc8000fffe1ff */
[----:B------:R-:W-:Y:S02]  /*1230*/  UIMAD UR5, UR7, UR5, UR23 ;  /* 0x00000005070572a4 */ /* 0x000fe4000f8e0217 */
[----:B------:R-:W-:-:S04]  /*1240*/  UIADD3 UR4, UPT, UPT, -UR6, URZ, URZ ;  /* 0x000000ff06047290 */ /* 0x000fc8000fffe1ff */
[----:B------:R-:W-:Y:S01]  /*1250*/  IMAD.U32 R55, RZ, RZ, UR5 ;  /* 0x00000005ff377e24 */ /* 0x000fe2000f8e00ff */
[----:B------:R-:W-:-:S06]  /*1260*/  UIMAD UR4, UR8, UR4, UR34 ;  /* 0x00000004080472a4 */ /* 0x000fcc000f8e0222 */
[----:B------:R-:W-:Y:S01]  /*1270*/  IMAD.U32 R54, RZ, RZ, UR4 ;  /* 0x00000004ff367e24 */ /* 0x000fe2000f8e00ff */
[----:B-1----:R-:W-:Y:S06]  /*1280*/  BRA.U UP5, `(.L_x_18) ;  /* 0x00000001056c7547 */ /* 0x002fec000b800000 */
[----:B------:R-:W-:Y:S02]  /*1290*/  R2UR UR4, R54 ;  /* 0x00000000360472ca */ /* 0x000fe400000e0000 */
[----:B------:R-:W-:-:S11]  /*12a0*/  R2UR UR10, R55 ;  /* 0x00000000370a72ca */ /* 0x000fd600000e0000 */
[----:B------:R-:W-:Y:S02]  /*12b0*/  UISETP.NE.AND UP0, UPT, UR4, URZ, UPT ;  /* 0x000000ff0400728c */ /* 0x000fe4000bf05270 */
[----:B------:R-:W-:Y:S02]  /*12c0*/  ULOP3.LUT UR4, UR10, 0x2, URZ, 0x3c, !UPT ;  /* 0x000000020a047892 */ /* 0x000fe4000f8e3cff */
[----:B------:R-:W-:Y:S02]  /*12d0*/  UISETP.GT.U32.AND UP2, UPT, UR10, 0x1, UP0 ;  /* 0x000000010a00788c */ /* 0x000fe40008744070 */
[----:B------:R-:W-:Y:S02]  /*12e0*/  ULOP3.LUT UR5, UR10, 0x4, URZ, 0x3c, !UPT ;  /* 0x000000040a057892 */ /* 0x000fe4000f8e3cff */
[----:B------:R-:W-:Y:S02]  /*12f0*/  USEL UR8, URZ, 0x1, UP2 ;  /* 0x00000001ff087887 */ /* 0x000fe40009000000 */
[----:B------:R-:W-:-:S02]  /*1300*/  USEL UR7, URZ, 0x2, UP2 ;  /* 0x00000002ff077887 */ /* 0x000fc40009000000 */
[----:B------:R-:W-:Y:S02]  /*1310*/  UISETP.GT.U32.AND UP2, UPT, UR4, 0x1, UP0 ;  /* 0x000000010400788c */ /* 0x000fe40008744070 */
[----:B------:R-:W-:Y:S02]  /*1320*/  ULOP3.LUT UR4, UR10, 0x6, URZ, 0x3c, !UPT ;  /* 0x000000060a047892 */ /* 0x000fe4000f8e3cff */
[----:B------:R-:W-:Y:S02]  /*1330*/  USEL UR6, URZ, 0x4, UP2 ;  /* 0x00000004ff067887 */ /* 0x000fe40009000000 */
[----:B------:R-:W-:Y:S02]  /*1340*/  USEL UR9, URZ, 0x8, UP2 ;  /* 0x00000008ff097887 */ /* 0x000fe40009000000 */
[----:B------:R-:W-:Y:S02]  /*1350*/  UISETP.GT.U32.AND UP2, UPT, UR5, 0x1, UP0 ;  /* 0x000000010500788c */ /* 0x000fe40008744070 */
[----:B------:R-:W-:-:S02]  /*1360*/  UISETP.GT.U32.AND UP0, UPT, UR4, 0x1, UP0 ;  /* 0x000000010400788c */ /* 0x000fc40008704070 */
[----:B------:R-:W-:Y:S02]  /*1370*/  USEL UR4, URZ, 0x10, UP2 ;  /* 0x00000010ff047887 */ /* 0x000fe40009000000 */
[----:B------:R-:W-:Y:S02]  /*1380*/  UIADD3 UR5, UPT, UPT, UR6, UR7, UR8 ;  /* 0x0000000706057290 */ /* 0x000fe4000fffe008 */
[----:B------:R-:W-:Y:S02]  /*1390*/  USEL UR7, URZ, 0x40, UP0 ;  /* 0x00000040ff077887 */ /* 0x000fe40008000000 */
[----:B------:R-:W-:Y:S02]  /*13a0*/  USEL UR8, URZ, 0x20, UP2 ;  /* 0x00000020ff087887 */ /* 0x000fe40009000000 */
[----:B------:R-:W-:Y:S02]  /*13b0*/  UIADD3 UR5, UPT, UPT, UR4, UR5, UR9 ;  /* 0x0000000504057290 */ /* 0x000fe4000fffe009 */
[----:B------:R-:W-:-:S02]  /*13c0*/  ULOP3.LUT UR4, UR10, 0xfffffffe, URZ, 0xc0, !UPT ;  /* 0xfffffffe0a047892 */ /* 0x000fc4000f8ec0ff */
[----:B------:R-:W-:Y:S02]  /*13d0*/  USEL UR6, URZ, 0x80, UP0 ;  /* 0x00000080ff067887 */ /* 0x000fe40008000000 */
[----:B------:R-:W-:-:S03]  /*13e0*/  UIADD3 UR5, UPT, UPT, UR7, UR5, UR8 ;  /* 0x0000000507057290 */ /* 0x000fc6000fffe008 */
[----:B------:R-:W-:Y:S01]  /*13f0*/  UMOV UR7, 0x3 ;  /* 0x0000000300077882 */ /* 0x000fe20000000000 */
[----:B------:R-:W-:Y:S02]  /*1400*/  UIADD3 UR5, UPT, UPT, UR5, UR6, URZ ;  /* 0x0000000605057290 */ /* 0x000fe4000fffe0ff */
[----:B------:R-:W-:-:S04]  /*1410*/  USHF.L.U32 UR4, UR7, UR4, URZ ;  /* 0x0000000407047299 */ /* 0x000fc800080006ff */
[----:B------:R-:W-:Y:S02]  /*1420*/  IMAD.U32 R2, RZ, RZ, UR5 ;  /* 0x00000005ff027e24 */ /* 0x000fe4000f8e00ff */
[----:B------:R-:W-:-:S07]  /*1430*/  IMAD.U32 R0, RZ, RZ, UR4 ;  /* 0x00000004ff007e24 */ /* 0x000fce000f8e00ff */
.L_x_18:
[----:B------:R-:W1:Y:S01]  /*1440*/  S2UR UR36, SR_CTAID.Z ;  /* 0x00000000002479c3 */ /* 0x000e620000002700 */
[----:B------:R-:W-:Y:S01]  /*1450*/  UISETP.GE.AND UP0, UPT, UR21, 0x1, UPT ;  /* 0x000000011500788c */ /* 0x000fe2000bf06270 */
[----:B------:R-:W-:Y:S01]  /*1460*/  UMOV UR27, 0x55 ;  /* 0x00000055001b7882 */ /* 0x000fe20000000000 */
[----:B------:R-:W-:-:S07]  /*1470*/  UMOV UR35, UR23 ;  /* 0x0000001700237c82 */ /* 0x000fce0008000000 */
[----:B------:R-:W-:Y:S05]  /*1480*/  BRA.U !UP0, `(.L_x_19) ;  /* 0x0000000108d47547 */ /* 0x000fea000b800000 */
[----:B------:R-:W2:Y:S01]  /*1490*/  LDCU.128 UR16, c[0x0][0xb10] ;  /* 0x00016200ff1077ac */ /* 0x000ea20008000c00 */
[----:B------:R-:W3:Y:S01]  /*14a0*/  LDCU UR13, c[0x0][0x370] ;  /* 0x00006e00ff0d77ac */ /* 0x000ee20008000800 */
[----:B------:R-:W4:Y:S01]  /*14b0*/  LDCU UR8, c[0x0][0x374] ;  /* 0x00006e80ff0877ac */ /* 0x000f220008000800 */
[----:B------:R-:W1:Y:S01]  /*14c0*/  LDCU UR22, c[0x0][0xb0c] ;  /* 0x00016180ff1677ac */ /* 0x000e620008000800 */
[----:B------:R-:W1:Y:S01]  /*14d0*/  LDCU UR25, c[0x0][0xb20] ;  /* 0x00016400ff1977ac */ /* 0x000e620008000800 */
[----:B--2---:R-:W-:Y:S01]  /*14e0*/  UIMAD.WIDE.U32 UR4, UR23, UR16, URZ ;  /* 0x00000010170472a5 */ /* 0x004fe2000f8e00ff */
[----:B------:R-:W2:Y:S01]  /*14f0*/  LDCU.64 UR14, c[0x0][0xb28] ;  /* 0x00016500ff0e77ac */ /* 0x000ea20008000a00 */
[----:B------:R-:W-:-:S05]  /*1500*/  UISETP.NE.AND UP3, UPT, UR18, 0x1, UPT ;  /* 0x000000011200788c */ /* 0x000fca000bf65270 */
[----:B------:R-:W-:Y:S01]  /*1510*/  UMOV UR4, UR5 ;  /* 0x0000000500047c82 */ /* 0x000fe20008000000 */
[----:B---3--:R-:W-:Y:S02]  /*1520*/  UIMAD.WIDE.U32 UR6, UR13, UR16, URZ ;  /* 0x000000100d0672a5 */ /* 0x008fe4000f8e00ff */
[----:B------:R-:W-:Y:S02]  /*1530*/  USHF.R.U32.HI UR9, URZ, UR17, UR4 ;  /* 0x00000011ff097299 */ /* 0x000fe40008011604 */
[----:B----4-:R-:W-:Y:S02]  /*1540*/  UIMAD.WIDE.U32 UR4, UR8, UR19, URZ ;  /* 0x00000013080472a5 */ /* 0x010fe4000f8e00ff */
[----:B-1----:R-:W-:Y:S01]  /*1550*/  UISETP.NE.AND UP0, UPT, UR22, 0x1, UPT ;  /* 0x000000011600788c */ /* 0x002fe2000bf05270 */
[----:B------:R-:W-:Y:S01]  /*1560*/  UMOV UR6, UR7 ;  /* 0x0000000700067c82 */ /* 0x000fe20008000000 */
[----:B------:R-:W-:-:S03]  /*1570*/  UISETP.NE.AND UP2, UPT, UR21, 0x1, UPT ;  /* 0x000000011500788c */ /* 0x000fc6000bf45270 */
[----:B------:R-:W-:Y:S01]  /*1580*/  UMOV UR4, UR5 ;  /* 0x0000000500047c82 */ /* 0x000fe20008000000 */
[----:B------:R-:W-:Y:S02]  /*1590*/  USEL UR12, UR23, UR9, !UP0 ;  /* 0x00000009170c7287 */ /* 0x000fe4000c000000 */
[----:B------:R-:W-:Y:S02]  /*15a0*/  @UP3 USHF.R.U32.HI UR8, URZ, UR25, UR4 ;  /* 0x00000019ff083299 */ /* 0x000fe40008011604 */
[----:B------:R-:W-:Y:S02]  /*15b0*/  UIADD3 UR35, UPT, UPT, -UR12, URZ, URZ ;  /* 0x000000ff0c237290 */ /* 0x000fe4000fffe1ff */
[----:B------:R-:W-:Y:S02]  /*15c0*/  @UP0 USHF.R.U32.HI UR13, URZ, UR17, UR6 ;  /* 0x00000011ff0d0299 */ /* 0x000fe40008011606 */
[----:B------:R-:W-:Y:S02]  /*15d0*/  UIMAD.WIDE.U32 UR6, UR34, UR19, URZ ;  /* 0x00000013220672a5 */ /* 0x000fe4000f8e00ff */
[----:B--2---:R-:W-:-:S02]  /*15e0*/  UIMAD.WIDE.U32 UR4, UR8, UR14, URZ ;  /* 0x0000000e080472a5 */ /* 0x004fc4000f8e00ff */
[----:B------:R-:W-:Y:S02]  /*15f0*/  UIMAD.WIDE.U32 UR10, UR13, UR14, URZ ;  /* 0x0000000e0d0a72a5 */ /* 0x000fe4000f8e00ff */
[----:B------:R-:W-:Y:S01]  /*1600*/  UIMAD UR35, UR22, UR35, UR23 ;  /* 0x00000023162372a4 */ /* 0x000fe2000f8e0217 */
[----:B------:R-:W-:Y:S02]  /*1610*/  UMOV UR6, UR7 ;  /* 0x0000000700067c82 */ /* 0x000fe40008000000 */
[----:B------:R-:W-:Y:S01]  /*1620*/  UMOV UR4, UR5 ;  /* 0x0000000500047c82 */ /* 0x000fe20008000000 */
[----:B------:R-:W-:Y:S02]  /*1630*/  USHF.R.U32.HI UR6, URZ, UR25, UR6 ;  /* 0x00000019ff067299 */ /* 0x000fe40008011606 */
[----:B------:R-:W-:Y:S01]  /*1640*/  @UP2 USHF.R.U32.HI UR8, URZ, UR15, UR4 ;  /* 0x0000000fff082299 */ /* 0x000fe20008011604 */
[----:B------:R-:W-:Y:S01]  /*1650*/  UMOV UR5, UR11 ;  /* 0x0000000b00057c82 */ /* 0x000fe20008000000 */
[----:B------:R-:W-:-:S02]  /*1660*/  USEL UR4, UR34, UR6, !UP3 ;  /* 0x0000000622047287 */ /* 0x000fc4000d800000 */
[----:B------:R-:W-:Y:S02]  /*1670*/  @UP2 USHF.R.U32.HI UR13, URZ, UR15, UR5 ;  /* 0x0000000fff0d2299 */ /* 0x000fe40008011605 */
[----:B------:R-:W-:Y:S02]  /*1680*/  UIMAD UR5, UR8, UR21, URZ ;  /* 0x00000015080572a4 */ /* 0x000fe4000f8e02ff */
[----:B------:R-:W-:Y:S02]  /*1690*/  UIMAD UR8, UR13, UR21, URZ ;  /* 0x000000150d0872a4 */ /* 0x000fe4000f8e02ff */
[----:B------:R-:W-:Y:S02]  /*16a0*/  UISETP.GE.AND UP0, UPT, UR4, UR5, UPT ;  /* 0x000000050400728c */ /* 0x000fe4000bf06270 */
[----:B------:R-:W-:Y:S02]  /*16b0*/  UIMAD.WIDE.U32 UR6, UR4, UR14, URZ ;  /* 0x0000000e040672a5 */ /* 0x000fe4000f8e00ff */
[----:B------:R-:W-:-:S02]  /*16c0*/  UISETP.GE.OR UP0, UPT, UR12, UR8, UP0 ;  /* 0x000000080c00728c */ /* 0x000fc40008706670 */
[----:B------:R-:W-:-:S03]  /*16d0*/  UIMAD.WIDE.U32 UR8, UR12, UR14, URZ ;  /* 0x0000000e0c0872a5 */ /* 0x000fc6000f8e00ff */
[----:B------:R-:W-:Y:S01]  /*16e0*/  UMOV UR6, UR7 ;  /* 0x0000000700067c82 */ /* 0x000fe20008000000 */
[----:B------:R-:W-:Y:S02]  /*16f0*/  UIADD3 UR7, UPT, UPT, -UR4, URZ, URZ ;  /* 0x000000ff04077290 */ /* 0x000fe4000fffe1ff */
[----:B------:R-:W-:Y:S02]  /*1700*/  USHF.R.U32.HI UR6, URZ, UR15, UR6 ;  /* 0x0000000fff067299 */ /* 0x000fe40008011606 */
[----:B------:R-:W-:Y:S02]  /*1710*/  UIMAD UR34, UR18, UR7, UR34 ;  /* 0x00000007122272a4 */ /* 0x000fe4000f8e0222 */
[----:B------:R-:W-:Y:S01]  /*1720*/  USEL UR6, UR4, UR6, !UP2 ;  /* 0x0000000604067287 */ /* 0x000fe2000d000000 */
[----:B------:R-:W-:Y:S02]  /*1730*/  @!UP0 UMOV UR5, UR9 ;  /* 0x0000000900058c82 */ /* 0x000fe40008000000 */
[----:B------:R-:W-:-:S02]  /*1740*/  @!UP0 USHF.R.U32.HI UR5, URZ, UR15, UR5 ;  /* 0x0000000fff058299 */ /* 0x000fc40008011605 */
[----:B------:R-:W-:Y:S02]  /*1750*/  UIADD3 UR7, UPT, UPT, -UR6, URZ, URZ ;  /* 0x000000ff06077290 */ /* 0x000fe4000fffe1ff */
[----:B------:R-:W-:Y:S02]  /*1760*/  @!UP0 USEL UR5, UR12, UR5, !UP2 ;  /* 0x000000050c058287 */ /* 0x000fe4000d000000 */
[----:B------:R-:W-:Y:S02]  /*1770*/  UIMAD UR7, UR21, UR7, UR4 ;  /* 0x00000007150772a4 */ /* 0x000fe4000f8e0204 */
[----:B------:R-:W-:Y:S02]  /*1780*/  @!UP0 UIADD3 UR6, UPT, UPT, UR6, -UR5, URZ ;  /* 0x8000000506068290 */ /* 0x000fe4000fffe0ff */
[----:B------:R-:W-:Y:S02]  /*1790*/  @!UP0 UIMAD UR7, UR7, UR13, UR5 ;  /* 0x0000000d070782a4 */ /* 0x000fe4000f8e0205 */
[----:B------:R-:W-:-:S04]  /*17a0*/  @!UP0 UIMAD UR4, UR6, UR21, UR12 ;  /* 0x00000015060482a4 */ /* 0x000fc8000f8e020c */
[----:B------:R-:W-:Y:S01]  /*17b0*/  UIMAD UR34, UR4, UR18, UR34 ;  /* 0x00000012042272a4 */ /* 0x000fe2000f8e0222 */
[----:B------:R-:W-:Y:S02]  /*17c0*/  @!UP0 UMOV UR12, UR7 ;  /* 0x00000007000c8c82 */ /* 0x000fe40008000000 */
[----:B------:R-:W-:-:S12]  /*17d0*/  UIMAD UR35, UR12, UR22, UR35 ;  /* 0x000000160c2372a4 */ /* 0x000fd8000f8e0223 */
.L_x_19:
[----:B------:R-:W-:Y:S02]  /*17e0*/  UISETP.NE.AND UP2, UPT, UR26, 0x1, UPT ;  /* 0x000000011a00788c */ /* 0x000fe4000bf45270 */
[----:B------:R-:W-:Y:S02]  /*17f0*/  UISETP.NE.AND UP0, UPT, UR20, 0x2, UPT ;  /* 0x000000021400788c */ /* 0x000fe4000bf05270 */
[----:B------:R-:W-:Y:S02]  /*1800*/  ULOP3.LUT UR28, UR28, 0x300, URZ, 0xc0, !UPT ;  /* 0x000003001c1c7892 */ /* 0x000fe4000f8ec0ff */
[----:B------:R-:W-:-:S03]  /*1810*/  USHF.L.U32 UR24, UR27, UR24, URZ ;  /* 0x000000181b187299 */ /* 0x000fc600080006ff */
[----:B------:R-:W-:Y:S09]  /*1820*/  BRA.U UP2, `(.L_x_20) ;  /* 0x0000000102407547 */ /* 0x000ff2000b800000 */
[----:B------:R-:W2:Y:S01]  /*1830*/  LDCU.128 UR8, c[0x0][0xb10] ;  /* 0x00016200ff0877ac */ /* 0x000ea20008000c00 */
[----:B------:R-:W3:Y:S01]  /*1840*/  LDCU UR12, c[0x0][0xb0c] ;  /* 0x00016180ff0c77ac */ /* 0x000ee20008000800 */
[----:B------:R-:W4:Y:S01]  /*1850*/  LDCU UR13, c[0x0][0xb20] ;  /* 0x00016400ff0d77ac */ /* 0x000f220008000800 */
[----:B--2---:R-:W-:Y:S02]  /*1860*/  UIMAD.WIDE.U32 UR4, UR35, UR8, URZ ;  /* 0x00000008230472a5 */ /* 0x004fe4000f8e00ff */
[----:B------:R-:W-:Y:S02]  /*1870*/  UIMAD.WIDE.U32 UR6, UR34, UR11, URZ ;  /* 0x0000000b220672a5 */ /* 0x000fe4000f8e00ff */
[----:B---3--:R-:W-:Y:S02]  /*1880*/  UISETP.NE.AND UP2, UPT, UR12, 0x1, UPT ;  /* 0x000000010c00788c */ /* 0x008fe4000bf45270 */
[----:B------:R-:W-:-:S03]  /*1890*/  USHF.R.U32.HI UR5, URZ, UR9, UR5 ;  /* 0x00000009ff057299 */ /* 0x000fc60008011605 */
[----:B------:R-:W-:Y:S01]  /*18a0*/  UMOV UR4, UR7 ;  /* 0x0000000700047c82 */ /* 0x000fe20008000000 */
[----:B------:R-:W-:Y:S02]  /*18b0*/  USEL UR5, UR35, UR5, !UP2 ;  /* 0x0000000523057287 */ /* 0x000fe4000d000000 */
[----:B------:R-:W-:Y:S02]  /*18c0*/  UISETP.NE.AND UP2, UPT, UR10, 0x1, UPT ;  /* 0x000000010a00788c */ /* 0x000fe4000bf45270 */
[----:B----4-:R-:W-:-:S04]  /*18d0*/  USHF.R.U32.HI UR4, URZ, UR13, UR4 ;  /* 0x0000000dff047299 */ /* 0x010fc80008011604 */
[----:B------:R-:W-:-:S04]  /*18e0*/  USEL UR4, UR34, UR4, !UP2 ;  /* 0x0000000422047287 */ /* 0x000fc8000d000000 */
[----:B------:R-:W-:Y:S02]  /*18f0*/  UIADD3 UR6, UPT, UPT, -UR4, UR5, URZ ;  /* 0x0000000504067290 */ /* 0x000fe4000fffe1ff */
[----:B------:R-:W-:Y:S02]  /*1900*/  UIADD3 UR4, UPT, UPT, UR4, -UR5, URZ ;  /* 0x8000000504047290 */ /* 0x000fe4000fffe0ff */
[----:B------:R-:W-:Y:S02]  /*1910*/  UIMAD UR34, UR6, UR10, UR34 ;  /* 0x0000000a062272a4 */ /* 0x000fe4000f8e0222 */
[----:B------:R-:W-:-:S12]  /*1920*/  UIMAD UR35, UR4, UR12, UR35 ;  /* 0x0000000c042372a4 */ /* 0x000fd8000f8e0223 */
.L_x_20:
[----:B------:R-:W-:Y:S05]  /*1930*/  BRA.U !UP6, `(.L_x_21) ;  /* 0x000000010e0c7547 */ /* 0x000fea000b800000 */
[----:B------:R-:W-:Y:S01]  /*1940*/  UCGABAR_WAIT ;  /* 0x0000000000007dc7 */ /* 0x000fe20008000000 */
[----:B------:R-:W-:Y:S01]  /*1950*/  CCTL.IVALL ;  /* 0x00000000ff00798f */ /* 0x000fe20002000000 */
[----:B------:R-:W-:Y:S05]  /*1960*/  BRA `(.L_x_22) ;  /* 0x0000000000047947 */ /* 0x000fea0003800000 */
.L_x_21:
[----:B------:R-:W-:Y:S06]  /*1970*/  BAR.SYNC.DEFER_BLOCKING 0x0 ;  /* 0x0000000000007b1d */ /* 0x000fec0000010000 */
.L_x_22:
[----:B------:R-:W-:Y:S05]  /*1980*/  BRA.U UP0, `(.L_x_23) ;  /* 0x0000001500a07547 */ /* 0x000fea000b800000 */
[----:B------:R-:W2:Y:S01]  /*1990*/  LDCU UR6, c[0x0][0x38c] ;  /* 0x00007180ff0677ac */ /* 0x000ea20008000800 */
[----:B------:R-:W3:Y:S01]  /*19a0*/  S2UR UR8, SR_CgaCtaId ;  /* 0x00000000000879c3 */ /* 0x000ee20000008800 */
[----:B------:R-:W-:Y:S01]  /*19b0*/  PLOP3.LUT P1, PT, PT, PT, UP4, 0x80, 0x8 ;  /* 0x000000000008781c */ /* 0x000fe20003f2f048 */
[----:B------:R-:W-:Y:S01]  /*19c0*/  IMAD.MOV.U32 R12, RZ, RZ, 0x1 ;  /* 0x00000001ff0c7424 */ /* 0x000fe200078e00ff */
[----:B------:R-:W-:Y:S01]  /*19d0*/  UMOV UR13, 0x400 ;  /* 0x00000400000d7882 */ /* 0x000fe20000000000 */
[----:B------:R-:W-:Y:S01]  /*19e0*/  USHF.L.U32 UR7, UR23, 0x5, URZ ;  /* 0x0000000517077899 */ /* 0x000fe200080006ff */
[----:B------:R-:W-:Y:S01]  /*19f0*/  ISETP.NE.AND P2, PT, R3, RZ, P3 ;  /* 0x000000ff0300720c */ /* 0x000fe20001f45270 */
[----:B------:R-:W-:Y:S01]  /*1a00*/  UISETP.NE.AND UP1, UPT, UR20, URZ, UPT ;  /* 0x000000ff1400728c */ /* 0x000fe2000bf25270 */
[----:B------:R-:W-:Y:S02]  /*1a10*/  PLOP3.LUT P1, PT, P1, PT, PT, 0x8, 0x80 ;  /* 0x000000000080781c */ /* 0x000fe40000f2e170 */
[----:B------:R-:W-:Y:S01]  /*1a20*/  CS2R R10, SRZ ;  /* 0x00000000000a7805 */ /* 0x000fe2000001ff00 */
[----:B------:R-:W-:Y:S01]  /*1a30*/  IMAD.MOV.U32 R9, RZ, RZ, RZ ;  /* 0x000000ffff097224 */ /* 0x000fe200078e00ff */
[----:B------:R-:W4:Y:S01]  /*1a40*/  LDCU UR39, c[0x0][0x370] ;  /* 0x00006e00ff2777ac */ /* 0x000f220008000800 */
[----:B------:R-:W-:Y:S01]  /*1a50*/  IMAD.MOV.U32 R8, RZ, RZ, 0x1 ;  /* 0x00000001ff087424 */ /* 0x000fe200078e00ff */
[----:B------:R-:W1:Y:S01]  /*1a60*/  LDCU.64 UR26, c[0x0][0x348] ;  /* 0x00006900ff1a77ac */ /* 0x000e620008000a00 */
[----:B--2---:R-:W-:-:S02]  /*1a70*/  UIADD3 UR5, UPT, UPT, UR6, 0x1f, URZ ;  /* 0x0000001f06057890 */ /* 0x004fc4000fffe0ff */
[----:B------:R-:W-:Y:S02]  /*1a80*/  UIADD3 UR46, UPT, UPT, UR6, 0x3e, URZ ;  /* 0x0000003e062e7890 */ /* 0x000fe4000fffe0ff */
[----:B------:R-:W-:Y:S02]  /*1a90*/  USHF.R.S32.HI UR4, URZ, 0x1f, UR5 ;  /* 0x0000001fff047899 */ /* 0x000fe40008011405 */
[----:B---3--:R-:W-:Y:S02]  /*1aa0*/  ULEA UR13, UR8, UR13, 0x18 ;  /* 0x0000000d080d7291 */ /* 0x008fe4000f8ec0ff */
[----:B------:R-:W-:Y:S02]  /*1ab0*/  ULEA.HI UR4, UR4, UR5, URZ, 0x5 ;  /* 0x0000000504047291 */ /* 0x000fe4000f8f28ff */
[----:B------:R-:W-:Y:S02]  /*1ac0*/  UIADD3 UR5, UPT, UPT, UR6, -0x1, URZ ;  /* 0xffffffff06057890 */ /* 0x000fe4000fffe0ff */
[----:B------:R-:W-:-:S02]  /*1ad0*/  USHF.R.S32.HI UR41, URZ, 0x5, UR4 ;  /* 0x00000005ff297899 */ /* 0x000fc40008011404 */
[----:B------:R-:W-:Y:S02]  /*1ae0*/  UISETP.GE.U32.AND UP2, UPT, UR5, -0x3f, UPT ;  /* 0xffffffc10500788c */ /* 0x000fe4000bf46070 */
[----:B------:R-:W-:Y:S02]  /*1af0*/  UISETP.LT.U32.AND UP0, UPT, UR41, 0x9, UPT ;  /* 0x000000092900788c */ /* 0x000fe4000bf01070 */
[----:B------:R-:W-:Y:S02]  /*1b00*/  ULOP3.LUT UR5, UR7, 0x20, URZ, 0xc0, !UPT ;  /* 0x0000002007057892 */ /* 0x000fe4000f8ec0ff */
[----:B------:R-:W-:Y:S02]  /*1b10*/  USEL UR40, UR41, 0x9, UP0 ;  /* 0x0000000929287887 */ /* 0x000fe40008000000 */
[----:B------:R-:W-:Y:S02]  /*1b20*/  ULEA UR30, UR28, UR13, 0x2 ;  /* 0x0000000d1c1e7291 */ /* 0x000fe4000f8e10ff */
[----:B------:R-:W-:-:S02]  /*1b30*/  UIADD3 UR4, UPT, UPT, UR40, -0x1, URZ ;  /* 0xffffffff28047890 */ /* 0x000fc4000fffe0ff */
[----:B------:R-:W-:Y:S02]  /*1b40*/  @UP2 UIADD3 UR4, UPT, UPT, UR40, URZ, URZ ;  /* 0x000000ff28042290 */ /* 0x000fe4000fffe0ff */
[----:B------:R-:W-:Y:S01]  /*1b50*/  USHF.L.U32 UR47, UR23, 0x7, URZ ;  /* 0x00000007172f7899 */ /* 0x000fe200080006ff */
[----:B------:R-:W2:Y:S01]  /*1b60*/  LDCU UR38, c[0x0][0x374] ;  /* 0x00006e80ff2677ac */ /* 0x000ea20008000800 */
[----:B------:R-:W-:Y:S02]  /*1b70*/  USEL UR21, UR50, 0x2, UP1 ;  /* 0x0000000232157887 */ /* 0x000fe40008800000 */
[----:B------:R-:W-:Y:S02]  /*1b80*/  ULEA.HI UR45, UR28, UR5, URZ, 0x1b ;  /* 0x000000051c2d7291 */ /* 0x000fe4000f8fd8ff */
[----:B------:R-:W-:Y:S02]  /*1b90*/  UIADD3 UR30, UPT, UPT, UR30, 0x2c400, URZ ;  /* 0x0002c4001e1e7890 */ /* 0x000fe4000fffe0ff */
[----:B------:R-:W-:-:S02]  /*1ba0*/  UIADD3 UR44, UPT, UPT, UR41, -UR40, URZ ;  /* 0x80000028292c7290 */ /* 0x000fc4000fffe0ff */
[----:B------:R-:W-:Y:S02]  /*1bb0*/  UIADD3 UR29, UPT, UPT, UR4, 0x1, URZ ;  /* 0x00000001041d7890 */ /* 0x000fe4000fffe0ff */
[----:B------:R-:W-:Y:S01]  /*1bc0*/  UIADD3 UR43, UPT, UPT, -UR4, URZ, URZ ;  /* 0x000000ff042b7290 */ /* 0x000fe2000fffe1ff */
[----:B-1--4-:R-:W-:-:S11]  /*1bd0*/  UMOV UR6, URZ ;  /* 0x000000ff00067c82 */ /* 0x012fd60008000000 */
.L_x_43:
[----:B------:R-:W1:Y:S02]  /*1be0*/  S2UR UR4, SR_CgaCtaId ;  /* 0x00000000000479c3 */ /* 0x000e640000008800 */
[----:B-1----:R-:W-:-:S09]  /*1bf0*/  UISETP.NE.AND UP0, UPT, UR4, URZ, UPT ;  /* 0x000000ff0400728c */ /* 0x002fd2000bf05270 */
[----:B------:R-:W-:Y:S05]  /*1c00*/  BRA.U UP0, `(.L_x_24) ;  /* 0x0000000100287547 */ /* 0x000fea000b800000 */
[----:B------:R-:W-:Y:S02]  /*1c10*/  LEA R0, R9, UR13, 0x3 ;  /* 0x0000000d09007c11 */ /* 0x000fe4000f8e18ff */
[----:B------:R-:W-:-:S04]  /*1c20*/  SHF.L.U32 R2, R8, 0x1f, RZ ;  /* 0x0000001f08027819 */ /* 0x000fc800000006ff */
[----:B------:R-:W1:Y:S02]  /*1c30*/  SYNCS.PHASECHK.TRANS64.TRYWAIT P0, [R0+URZ+0x150], R2 ;  /* 0x00015002000075a7 */ /* 0x000e6400080011ff */
[----:B-1----:R-:W-:Y:S05]  /*1c40*/  @!P0 BRA `(.L_x_25) ;  /* 0x0000007400dc8947 */ /* 0x002fea0003800000 */
.L_x_155:
[----:B------:R-:W-:Y:S01]  /*1c50*/  VIADD R9, R9, 0x1 ;  /* 0x0000000109097836 */ /* 0x000fe20000000000 */
[----:B------:R1:W-:Y:S04]  /*1c60*/  SYNCS.ARRIVE.TRANS64.A1T0 RZ, [R0+URZ+0x140], RZ ;  /* 0x000140ff00ff79a7 */ /* 0x0003e800081000ff */
[----:B------:R-:W-:-:S04]  /*1c70*/  ISETP.NE.AND P0, PT, R9, 0x2, PT ;  /* 0x000000020900780c */ /* 0x000fc80003f05270 */
[----:B------:R-:W-:Y:S02]  /*1c80*/  SEL R9, R9, RZ, P0 ;  /* 0x000000ff09097207 */ /* 0x000fe40000000000 */
[----:B-1----:R-:W-:-:S04]  /*1c90*/  SEL R0, RZ, 0x1, P0 ;  /* 0x00000001ff007807 */ /* 0x002fc80000000000 */
[----:B------:R-:W-:-:S07]  /*1ca0*/  LOP3.LUT R8, R8, R0, RZ, 0x3c, !PT ;  /* 0x0000000008087212 */ /* 0x000fce00078e3cff */
.L_x_24:
[----:B------:R-:W-:Y:S01]  /*1cb0*/  ULEA UR4, UR6, UR13, 0x3 ;  /* 0x0000000d06047291 */ /* 0x000fe2000f8e18ff */
[----:B------:R-:W-:Y:S01]  /*1cc0*/  SHF.L.U32 R0, R12, 0x1f, RZ ;  /* 0x0000001f0c007819 */ /* 0x000fe200000006ff */
[----:B------:R-:W-:Y:S02]  /*1cd0*/  UISETP.GE.U32.AND UP0, UPT, UR46, 0x3f, UPT ;  /* 0x0000003f2e00788c */ /* 0x000fe4000bf06070 */
[----:B------:R-:W-:Y:S01]  /*1ce0*/  ULEA UR19, UR34, UR45, 0x6 ;  /* 0x0000002d22137291 */ /* 0x000fe2000f8e30ff */
[----:B------:R-:W-:-:S04]  /*1cf0*/  UMOV UR7, URZ ;  /* 0x000000ff00077c82 */ /* 0x000fc80008000000 */
[----:B------:R1:W3:Y:S01]  /*1d00*/  SYNCS.PHASECHK.TRANS64.TRYWAIT P0, [UR4+0x48], R0 ;  /* 0x00004800ff0075a7 */ /* 0x0002e20008001104 */
[----:B------:R-:W-:-:S04]  /*1d10*/  ULEA.HI UR4, UR35, UR35, URZ, 0x1 ;  /* 0x0000002323047291 */ /* 0x000fc8000f8f08ff */
[----:B------:R-:W-:-:S04]  /*1d20*/  USHF.L.U32 UR4, UR4, 0x7, URZ ;  /* 0x0000000704047899 */ /* 0x000fc800080006ff */
[----:B------:R-:W-:-:S04]  /*1d30*/  ULOP3.LUT UR35, UR4, 0xffffff00, URZ, 0xc0, !UPT ;  /* 0xffffff0004237892 */ /* 0x000fc8000f8ec0ff */
[----:B------:R-:W-:Y:S01]  /*1d40*/  ULOP3.LUT UR35, UR35, 0x80, UR47, 0xf8, !UPT ;  /* 0x0000008023237892 */ /* 0x000fe2000f8ef82f */
[----:B------:R-:W-:Y:S11]  /*1d50*/  BRA.U !UP0, `(.L_x_26) ;  /* 0x0000000108c87547 */ /* 0x000ff6000b800000 */
[----:B------:R-:W-:Y:S01]  /*1d60*/  UMOV UR10, UR43 ;  /* 0x0000002b000a7c82 */ /* 0x000fe20008000000 */
[----:B------:R-:W-:Y:S01]  /*1d70*/  UMOV UR4, UR6 ;  /* 0x0000000600047c82 */ /* 0x000fe20008000000 */
[----:B------:R-:W-:-:S05]  /*1d80*/  UMOV UR34, URZ ;  /* 0x000000ff00227c82 */ /* 0x000fca0008000000 */
.L_x_32:
[----:B------:R-:W-:Y:S01]  /*1d90*/  ULEA UR33, UR4, UR13, 0x3 ;  /* 0x0000000d04217291 */ /* 0x000fe2000f8e18ff */
[----:B------:R-:W-:Y:S01]  /*1da0*/  @P3 MOV R2, 0xa000 ;  /* 0x0000a00000023802 */ /* 0x000fe20000000f00 */
[----:B-1-3--:R-:W-:Y:S10]  /*1db0*/  @P0 BRA `(.L_x_27) ;  /* 0x00000000000c0947 */ /* 0x00aff40003800000 */
[----:B------:R-:W-:-:S04]  /*1dc0*/  SHF.L.U32 R3, R12, 0x1f, RZ ;  /* 0x0000001f0c037819 */ /* 0x000fc800000006ff */
[----:B------:R-:W3:Y:S02]  /*1dd0*/  SYNCS.PHASECHK.TRANS64.TRYWAIT P0, [UR33+0x48], R3 ;  /* 0x00004803ff0075a7 */ /* 0x000ee40008001121 */
[----:B---3--:R-:W-:Y:S05]  /*1de0*/  @!P0 BRA `(.L_x_28) ;  /* 0x0000007400888947 */ /* 0x008fea0003800000 */
.L_x_27:
[----:B------:R3:W-:Y:S01]  /*1df0*/  @P3 SYNCS.ARRIVE.TRANS64 RZ, [UR33], R2 ;  /* 0x00000002ffff39a7 */ /* 0x0007e20008000021 */
[----:B------:R-:W-:Y:S02]  /*1e00*/  ULOP3.LUT UR5, UR21, 0x2, URZ, 0xfc, !UPT ;  /* 0x0000000215057892 */ /* 0x000fe4000f8efcff */
[----:B------:R-:W-:Y:S02]  /*1e10*/  UIADD3 UR10, UPT, UPT, UR10, 0x1, URZ ;  /* 0x000000010a0a7890 */ /* 0x000fe4000fffe0ff */
[----:B------:R-:W-:Y:S02]  /*1e20*/  UISETP.NE.AND UP0, UPT, UR5, 0x2, UPT ;  /* 0x000000020500788c */ /* 0x000fe4000bf05270 */
[----:B------:R-:W-:-:S07]  /*1e30*/  UISETP.NE.AND UP2, UPT, UR10, 0x1, UPT ;  /* 0x000000010a00788c */ /* 0x000fce000bf45270 */
[----:B------:R-:W-:Y:S05]  /*1e40*/  BRA.U UP0, `(.L_x_29) ;  /* 0x0000000100047547 */ /* 0x000fea000b800000 */
[----:B--2---:R-:W-:Y:S05]  /*1e50*/  BPT.TRAP 0x1 ;  /* 0x000000040000795c */ /* 0x004fea0000300000 */
.L_x_29:
[----:B------:R-:W-:Y:S04]  /*1e60*/  BSSY.RECONVERGENT B0, `(.L_x_30) ;  /* 0x0000003000007945 */ /* 0x000fe80003800200 */
[----:B------:R-:W-:Y:S05]  /*1e70*/  @!P2 BRA `(.L_x_31) ;  /* 0x000000000004a947 */ /* 0x000fea0003800000 */
[----:B--2---:R-:W-:Y:S05]  /*1e80*/  BPT.TRAP 0x1 ;  /* 0x000000040000795c */ /* 0x004fea0000300000 */
.L_x_31:
[----:B--2---:R-:W-:Y:S05]  /*1e90*/  BSYNC.RECONVERGENT B0 ;  /* 0x0000000000007941 */ /* 0x004fea0003800200 */
.L_x_30:
[----:B------:R-:W-:Y:S02]  /*1ea0*/  UIADD3 UR5, UPT, UPT, UR4, 0x1, URZ ;  /* 0x0000000104057890 */ /* 0x000fe4000fffe0ff */
[----:B------:R-:W-:Y:S02]  /*1eb0*/  ULEA UR32, UR4, UR13, 0xe ;  /* 0x0000000d04207291 */ /* 0x000fe4000f8e70ff */
[----:B------:R-:W-:Y:S02]  /*1ec0*/  UISETP.NE.AND UP0, UPT, UR5, 0x9, UPT ;  /* 0x000000090500788c */ /* 0x000fe4000bf05270 */
[----:B------:R-:W-:Y:S02]  /*1ed0*/  UIADD3 UR8, UP1, UPT, UR26, 0x80, URZ ;  /* 0x000000801a087890 */ /* 0x000fe4000ff3e0ff */
[----:B------:R-:W-:Y:S02]  /*1ee0*/  USEL UR7, URZ, 0x1, UP0 ;  /* 0x00000001ff077887 */ /* 0x000fe40008000000 */
[----:B------:R-:W-:-:S02]  /*1ef0*/  USEL UR6, UR5, URZ, UP0 ;  /* 0x000000ff05067287 */ /* 0x000fc40008000000 */
[----:B------:R-:W-:Y:S02]  /*1f00*/  ULOP3.LUT UR33, UR33, 0xfefffff8, URZ, 0xc0, !UPT ;  /* 0xfefffff821217892 */ /* 0x000fe4000f8ec0ff */
[----:B------:R-:W-:Y:S01]  /*1f10*/  ULEA UR5, UR6, UR13, 0x3 ;  /* 0x0000000d06057291 */ /* 0x000fe2000f8e18ff */
[----:B------:R-:W-:Y:S01]  /*1f20*/  LOP3.LUT R12, R12, UR7, RZ, 0x3c, !PT ;  /* 0x000000070c0c7c12 */ /* 0x000fe2000f8e3cff */
[----:B------:R-:W-:Y:S02]  /*1f30*/  UIADD3.X UR9, UPT, UPT, URZ, UR27, URZ, UP1, !UPT ;  /* 0x0000001bff097290 */ /* 0x000fe40008ffe4ff */
[----:B------:R-:W-:Y:S01]  /*1f40*/  UIADD3 UR32, UPT, UPT, UR32, 0x8400, URZ ;  /* 0x0000840020207890 */ /* 0x000fe2000fffe0ff */
[----:B-1----:R-:W-:Y:S01]  /*1f50*/  SHF.L.U32 R0, R12, 0x1f, RZ ;  /* 0x0000001f0c007819 */ /* 0x002fe200000006ff */
[----:B------:R-:W-:Y:S01]  /*1f60*/  UPRMT UR7, URZ, 0x5410, UR24 ;  /* 0x00005410ff077896 */ /* 0x000fe20008000018 */
[----:B------:R-:W-:Y:S02]  /*1f70*/  UMOV UR14, 0x0 ;  /* 0x00000000000e7882 */ /* 0x000fe40000000000 */
[----:B------:R4:W1:Y:S01]  /*1f80*/  SYNCS.PHASECHK.TRANS64.TRYWAIT P0, [UR5+0x48], R0 ;  /* 0x00004800ff0075a7 */ /* 0x0008620008001105 */
[----:B------:R-:W-:-:S02]  /*1f90*/  ULEA UR5, UR4, UR28, 0xa ;  /* 0x0000001c04057291 */ /* 0x000fc4000f8e50ff */
[----:B------:R-:W-:Y:S02]  /*1fa0*/  UIADD3 UR4, UP0, UPT, UR26, 0x180, URZ ;  /* 0x000001801a047890 */ /* 0x000fe4000ff1e0ff */
[----:B------:R-:W-:Y:S01]  /*1fb0*/  ULEA UR5, UR5, UR13, 0x2 ;  /* 0x0000000d05057291 */ /* 0x000fe2000f8e10ff */
[----:B------:R-:W-:Y:S01]  /*1fc0*/  UMOV UR15, 0x10000000 ;  /* 0x10000000000f7882 */ /* 0x000fe20000000000 */
[----:B------:R-:W-:Y:S02]  /*1fd0*/  UMOV UR18, UR34 ;  /* 0x0000002200127c82 */ /* 0x000fe40008000000 */
[----:B------:R-:W-:Y:S01]  /*1fe0*/  UIADD3 UR16, UPT, UPT, UR5, 0x2c400, URZ ;  /* 0x0002c40005107890 */ /* 0x000fe2000fffe0ff */
[----:B------:R2:W-:Y:S01]  /*1ff0*/  UTMALDG.3D.2CTA [UR32], [UR8], desc[UR14] ;  /* 0x00000e20080075b4 */ /* 0x0005e20008211000 */
[----:B------:R-:W-:Y:S01]  /*2000*/  UIADD3.X UR5, UPT, UPT, URZ, UR27, URZ, UP0, !UPT ;  /* 0x0000001bff057290 */ /* 0x000fe200087fe4ff */
[----:B------:R-:W-:Y:S01]  /*2010*/  UMOV UR20, UR36 ;  /* 0x0000002400147c82 */ /* 0x000fe20008000000 */
[----:B------:R-:W-:-:S07]  /*2020*/  UMOV UR17, UR33 ;  /* 0x0000002100117c82 */ /* 0x000fce0008000000 */
[----:B------:R3:W-:Y:S01]  /*2030*/  UTMALDG.3D.MULTICAST.2CTA [UR16], [UR4], UR7, desc[UR14] ;  /* 0x00000e10040073b4 */ /* 0x0007e20008211807 */
[----:B--2---:R-:W-:Y:S01]  /*2040*/  UIADD3 UR34, UPT, UPT, UR34, 0x20, URZ ;  /* 0x0000002022227890 */ /* 0x004fe2000fffe0ff */
[----:B---3--:R-:W-:Y:S01]  /*2050*/  UMOV UR7, UR29 ;  /* 0x0000001d00077c82 */ /* 0x008fe20008000000 */
[----:B------:R-:W-:Y:S01]  /*2060*/  UMOV UR4, UR6 ;  /* 0x0000000600047c82 */ /* 0x000fe20008000000 */
[----:B----4-:R-:W-:Y:S09]  /*2070*/  BRA.U UP2, `(.L_x_32) ;  /* 0xfffffffd02447547 */ /* 0x010ff2000b83ffff */
.L_x_26:
[----:B------:R-:W-:Y:S01]  /*2080*/  ULEA UR4, UR6, UR13, 0x3 ;  /* 0x0000000d06047291 */ /* 0x000fe2000f8e18ff */
[----:B-1----:R-:W-:Y:S01]  /*2090*/  SHF.L.U32 R0, R12, 0x1f, RZ ;  /* 0x0000001f0c007819 */ /* 0x002fe200000006ff */
[----:B------:R-:W-:Y:S01]  /*20a0*/  @!P1 SYNCS.ARRIVE.TRANS64.A1T0 RZ, [UR13+0xd8], RZ ;  /* 0x0000d8ffffff99a7 */ /* 0x000fe2000810000d */
[----:B------:R-:W-:-:S06]  /*20b0*/  UISETP.GT.AND UP0, UPT, UR41, UR40, UPT ;  /* 0x000000282900728c */ /* 0x000fcc000bf04270 */
[----:B---3--:R1:W3:Y:S03]  /*20c0*/  SYNCS.PHASECHK.TRANS64.TRYWAIT P0, [UR4+0x48], R0 ;  /* 0x00004800ff0075a7 */ /* 0x0082e60008001104 */
[----:B------:R-:W-:Y:S05]  /*20d0*/  BRA.U !UP0, `(.L_x_33) ;  /* 0x0000000108c07547 */ /* 0x000fea000b800000 */
[----:B------:R-:W-:Y:S01]  /*20e0*/  UIADD3 UR25, UPT, UPT, UR44, UR7, URZ ;  /* 0x000000072c197290 */ /* 0x000fe2000fffe0ff */
[----:B------:R-:W-:-:S11]  /*20f0*/  UMOV UR4, UR6 ;  /* 0x0000000600047c82 */ /* 0x000fd60008000000 */
.L_x_39:
[----:B------:R-:W-:Y:S01]  /*2100*/  ULEA UR9, UR4, UR13, 0x3 ;  /* 0x0000000d04097291 */ /* 0x000fe2000f8e18ff */
[----:B---3--:R-:W-:Y:S01]  /*2110*/  @P3 MOV R2, 0xa000 ;  /* 0x0000a00000023802 */ /* 0x008fe20000000f00 */
[----:B-1-34-:R-:W-:Y:S10]  /*2120*/  @P0 BRA `(.L_x_34) ;  /* 0x00000000000c0947 */ /* 0x01aff40003800000 */
[----:B------:R-:W-:-:S04]  /*2130*/  SHF.L.U32 R3, R12, 0x1f, RZ ;  /* 0x0000001f0c037819 */ /* 0x000fc800000006ff */
[----:B------:R-:W3:Y:S02]  /*2140*/  SYNCS.PHASECHK.TRANS64.TRYWAIT P0, [UR9+0x48], R3 ;  /* 0x00004803ff0075a7 */ /* 0x000ee40008001109 */
[----:B---3--:R-:W-:Y:S05]  /*2150*/  @!P0 BRA `(.L_x_35) ;  /* 0x0000007000c48947 */ /* 0x008fea0003800000 */
.L_x_34:
[----:B------:R3:W-:Y:S01]  /*2160*/  @P3 SYNCS.ARRIVE.TRANS64 RZ, [UR9], R2 ;  /* 0x00000002ffff39a7 */ /* 0x0007e20008000009 */
[----:B------:R-:W-:-:S04]  /*2170*/  ULOP3.LUT UR5, UR21, 0x2, URZ, 0xfc, !UPT ;  /* 0x0000000215057892 */ /* 0x000fc8000f8efcff */
[----:B------:R-:W-:-:S09]  /*2180*/  UISETP.NE.AND UP0, UPT, UR5, 0x2, UPT ;  /* 0x000000020500788c */ /* 0x000fd2000bf05270 */
[----:B------:R-:W-:Y:S05]  /*2190*/  BRA.U UP0, `(.L_x_36) ;  /* 0x0000000100047547 */ /* 0x000fea000b800000 */
[----:B--2---:R-:W-:Y:S05]  /*21a0*/  BPT.TRAP 0x1 ;  /* 0x000000040000795c */ /* 0x004fea0000300000 */
.L_x_36:
[----:B------:R-:W-:Y:S04]  /*21b0*/  BSSY.RECONVERGENT B0, `(.L_x_37) ;  /* 0x0000003000007945 */ /* 0x000fe80003800200 */
[----:B------:R-:W-:Y:S05]  /*21c0*/  @!P2 BRA `(.L_x_38) ;  /* 0x000000000004a947 */ /* 0x000fea0003800000 */
[----:B--2---:R-:W-:Y:S05]  /*21d0*/  BPT.TRAP 0x1 ;  /* 0x000000040000795c */ /* 0x004fea0000300000 */
.L_x_38:
[----:B--2---:R-:W-:Y:S05]  /*21e0*/  BSYNC.RECONVERGENT B0 ;  /* 0x0000000000007941 */ /* 0x004fea0003800200 */
.L_x_37:
[----:B------:R-:W-:Y:S02]  /*21f0*/  UIADD3 UR5, UPT, UPT, UR4, 0x1, URZ ;  /* 0x0000000104057890 */ /* 0x000fe4000fffe0ff */
[----:B------:R-:W-:Y:S02]  /*2200*/  USHF.L.U32 UR10, UR7, 0x5, URZ ;  /* 0x00000005070a7899 */ /* 0x000fe400080006ff */
[----:B------:R-:W-:Y:S02]  /*2210*/  UISETP.NE.AND UP0, UPT, UR5, 0x9, UPT ;  /* 0x000000090500788c */ /* 0x000fe4000bf05270 */
[----:B------:R-:W-:Y:S02]  /*2220*/  UIADD3 UR7, UPT, UPT, UR7, 0x1, URZ ;  /* 0x0000000107077890 */ /* 0x000fe4000fffe0ff */
[----:B------:R-:W-:Y:S02]  /*2230*/  USEL UR8, URZ, 0x1, UP0 ;  /* 0x00000001ff087887 */ /* 0x000fe40008000000 */
[----:B------:R-:W-:-:S02]  /*2240*/  USEL UR6, UR5, URZ, UP0 ;  /* 0x000000ff05067287 */ /* 0x000fc40008000000 */
[----:B------:R-:W-:Y:S02]  /*2250*/  UIADD3 UR22, UP0, UPT, UR26, 0x180, URZ ;  /* 0x000001801a167890 */ /* 0x000fe4000ff1e0ff */
[----:B------:R-:W-:Y:S01]  /*2260*/  LOP3.LUT R12, R12, UR8, RZ, 0x3c, !PT ;  /* 0x000000080c0c7c12 */ /* 0x000fe2000f8e3cff */
[----:B------:R-:W-:Y:S02]  /*2270*/  ULEA UR8, UR4, UR13, 0xe ;  /* 0x0000000d04087291 */ /* 0x000fe4000f8e70ff */
[----:B------:R-:W-:Y:S01]  /*2280*/  UIADD3 UR14, UP1, UPT, UR26, 0x80, URZ ;  /* 0x000000801a0e7890 */ /* 0x000fe2000ff3e0ff */
[----:B-1----:R-:W-:Y:S01]  /*2290*/  SHF.L.U32 R0, R12, 0x1f, RZ ;  /* 0x0000001f0c007819 */ /* 0x002fe200000006ff */
[----:B------:R-:W-:Y:S02]  /*22a0*/  UIADD3.X UR23, UPT, UPT, URZ, UR27, URZ, UP0, !UPT ;  /* 0x0000001bff177290 */ /* 0x000fe400087fe4ff */
[----:B------:R-:W-:Y:S02]  /*22b0*/  UISETP.NE.AND UP0, UPT, UR7, UR25, UPT ;  /* 0x000000190700728c */ /* 0x000fe4000bf05270 */
[----:B------:R-:W-:-:S02]  /*22c0*/  ULEA UR5, UR6, UR13, 0x3 ;  /* 0x0000000d06057291 */ /* 0x000fc4000f8e18ff */
[----:B------:R-:W-:Y:S02]  /*22d0*/  ULOP3.LUT UR9, UR9, 0xfefffff8, URZ, 0xc0, !UPT ;  /* 0xfefffff809097892 */ /* 0x000fe4000f8ec0ff */
[----:B------:R-:W-:Y:S02]  /*22e0*/  ULEA UR16, UR4, UR30, 0xc ;  /* 0x0000001e04107291 */ /* 0x000fe4000f8e60ff */
[----:B------:R-:W-:Y:S02]  /*22f0*/  UIADD3 UR8, UPT, UPT, UR8, 0x8400, URZ ;  /* 0x0000840008087890 */ /* 0x000fe4000fffe0ff */
[----:B------:R-:W-:Y:S01]  /*2300*/  UIADD3.X UR15, UPT, UPT, URZ, UR27, URZ, UP1, !UPT ;  /* 0x0000001bff0f7290 */ /* 0x000fe20008ffe4ff */
[----:B------:R4:W1:Y:S01]  /*2310*/  SYNCS.PHASECHK.TRANS64.TRYWAIT P0, [UR5+0x48], R0 ;  /* 0x00004800ff0075a7 */ /* 0x0008620008001105 */
[----:B------:R-:W-:Y:S01]  /*2320*/  UPRMT UR4, URZ, 0x5410, UR24 ;  /* 0x00005410ff047896 */ /* 0x000fe20008000018 */
[----:B------:R-:W-:Y:S01]  /*2330*/  UMOV UR32, 0x0 ;  /* 0x0000000000207882 */ /* 0x000fe20000000000 */
[----:B------:R-:W-:Y:S01]  /*2340*/  UMOV UR33, 0x10000000 ;  /* 0x1000000000217882 */ /* 0x000fe20000000000 */
[----:B------:R-:W-:Y:S01]  /*2350*/  UMOV UR11, UR35 ;  /* 0x00000023000b7c82 */ /* 0x000fe20008000000 */
[----:B------:R-:W-:Y:S01]  /*2360*/  UMOV UR12, UR36 ;  /* 0x00000024000c7c82 */ /* 0x000fe20008000000 */
[----:B------:R-:W-:Y:S01]  /*2370*/  UMOV UR20, UR36 ;  /* 0x0000002400147c82 */ /* 0x000fe20008000000 */
[----:B------:R-:W-:Y:S01]  /*2380*/  UMOV UR17, UR9 ;  /* 0x0000000900117c82 */ /* 0x000fe20008000000 */
[----:B------:R-:W-:Y:S01]  /*2390*/  UMOV UR18, UR10 ;  /* 0x0000000a00127c82 */ /* 0x000fe20008000000 */
[----:B------:R-:W-:Y:S01]  /*23a0*/  UTMALDG.3D.2CTA [UR8], [UR14], desc[UR32] ;  /* 0x000020080e0075b4 */ /* 0x000fe20008211000 */
[----:B------:R2:W-:Y:S02]  /*23b0*/  UTMALDG.3D.MULTICAST.2CTA [UR16], [UR22], UR4, desc[UR32] ;  /* 0x00002010160073b4 */ /* 0x0005e40008211804 */
[----:B--2---:R-:W-:Y:S01]  /*23c0*/  UMOV UR4, UR6 ;  /* 0x0000000600047c82 */ /* 0x004fe20008000000 */
[----:B------:R-:W-:Y:S05]  /*23d0*/  BRA.U UP0, `(.L_x_39) ;  /* 0xfffffffd00487547 */ /* 0x000fea000b83ffff */
.L_x_33:
[C---:B------:R-:W-:Y:S01]  /*23e0*/  LEA R3, R11.reuse, UR13, 0x3 ;  /* 0x0000000d0b037c11 */ /* 0x040fe2000f8e18ff */
[----:B------:R-:W-:Y:S01]  /*23f0*/  NOP ;  /* 0x0000000000007918 */ /* 0x000fe20000000000 */
[----:B-1--4-:R-:W-:Y:S02]  /*2400*/  SHF.L.U32 R0, R10, 0x1f, RZ ;  /* 0x0000001f0a007819 */ /* 0x012fe400000006ff */
[----:B------:R-:W-:Y:S02]  /*2410*/  LEA R4, R11, UR13, 0x4 ;  /* 0x0000000d0b047c11 */ /* 0x000fe4000f8e20ff */
[----:B---3--:R-:W1:Y:S02]  /*2420*/  SYNCS.PHASECHK.TRANS64.TRYWAIT P0, [R3+URZ+0xe0], R0 ;  /* 0x0000e000030075a7 */ /* 0x008e6400080011ff */
[----:B-1----:R-:W-:Y:S05]  /*2430*/  @!P0 BRA `(.L_x_40) ;  /* 0x0000007000248947 */ /* 0x002fea0003800000 */
.L_x_158:
[----:B------:R-:W3:Y:S01]  /*2440*/  LDS.128 R4, [R4+0x170] ;  /* 0x0001700004047984 */ /* 0x000ee20000000c00 */
[----:B------:R-:W-:Y:S01]  /*2450*/  UISETP.GE.AND UP0, UPT, UR42, 0x1, UPT ;  /* 0x000000012a00788c */ /* 0x000fe2000bf06270 */
[----:B------:R-:W-:Y:S01]  /*2460*/  @!PT LDS RZ, [RZ] ;  /* 0x00000000fffff984 */ /* 0x000fe20000000800 */
[----:B------:R-:W-:Y:S01]  /*2470*/  @!PT LDS RZ, [RZ] ;  /* 0x00000000fffff984 */ /* 0x000fe20000000800 */
[----:B------:R-:W-:Y:S01]  /*2480*/  @!PT LDS RZ, [RZ] ;  /* 0x00000000fffff984 */ /* 0x000fe20000000800 */
[----:B------:R-:W-:Y:S01]  /*2490*/  @!PT LDS RZ, [RZ] ;  /* 0x00000000fffff984 */ /* 0x000fe20000000800 */
[----:B------:R4:W-:Y:S06]  /*24a0*/  MEMBAR.ALL.CTA ;  /* 0x0000000000007992 */ /* 0x0009ec0000008000 */
[----:B----4-:R-:W4:Y:S01]  /*24b0*/  FENCE.VIEW.ASYNC.S ;  /* 0x00000000000073c6 */ /* 0x010f220000000000 */
[----:B---3--:R-:W-:-:S13]  /*24c0*/  LOP3.LUT P0, RZ, R6, 0x1, RZ, 0xc0, !PT ;  /* 0x0000000106ff7812 */ /* 0x008fda000780c0ff */
[----:B----4-:R-:W-:Y:S01]  /*24d0*/  VOTEU.ANY UP1, P0 ;  /* 0x0000000000ff7886 */ /* 0x010fe20000020100 */
[----:B------:R-:W-:-:S13]  /*24e0*/  PLOP3.LUT P0, PT, PT, PT, UP1, 0x80, 0x8 ;  /* 0x000000000008781c */ /* 0x000fda0003f0f018 */
[----:B-1----:R-:W-:Y:S02]  /*24f0*/  @P0 LOP3.LUT R0, R5, 0xffff, RZ, 0xc0, !PT ;  /* 0x0000ffff05000812 */ /* 0x002fe400078ec0ff */
[----:B------:R-:W-:Y:S02]  /*2500*/  @P0 MOV R2, R4 ;  /* 0x0000000400020202 */ /* 0x000fe40000000f00 */
[----:B------:R-:W-:Y:S01]  /*2510*/  @P0 R2UR UR5, R0 ;  /* 0x00000000000502ca */ /* 0x000fe200000e0000 */
[----:B------:R-:W-:Y:S01]  /*2520*/  VIADD R0, R3, 0xf0 ;  /* 0x000000f003007836 */ /* 0x000fe20000000000 */
[----:B------:R-:W-:Y:S02]  /*2530*/  @P0 SHF.R.U32.HI R4, RZ, 0x10, R5 ;  /* 0x00000010ff040819 */ /* 0x000fe40000011605 */
[----:B------:R-:W-:Y:S02]  /*2540*/  @P0 R2UR UR7, R2 ;  /* 0x00000000020702ca */ /* 0x000fe400000e0000 */
[----:B------:R-:W-:-:S02]  /*2550*/  PRMT R0, RZ, 0x654, R0 ;  /* 0x00000654ff007816 */ /* 0x000fc40000000000 */
[----:B------:R-:W-:Y:S02]  /*2560*/  @P0 R2UR UR4, R4 ;  /* 0x00000000040402ca */ /* 0x000fe400000e0000 */
[----:B------:R1:W-:Y:S03]  /*2570*/  SYNCS.ARRIVE.TRANS64.RED.A1T0 RZ, [R0+URZ], RZ ;  /* 0x000000ff00ff79a7 */ /* 0x0003e600081004ff */
[----:B------:R-:W-:-:S04]  /*2580*/  @UP1 UMOV UR31, UR5 ;  /* 0x00000005001f1c82 */ /* 0x000fc80008000000 */
[----:B------:R-:W-:-:S04]  /*2590*/  @UP1 UMOV UR37, UR7 ;  /* 0x0000000700251c82 */ /* 0x000fc80008000000 */
[----:B------:R-:W-:Y:S01]  /*25a0*/  @UP1 UMOV UR36, UR4 ;  /* 0x0000000400241c82 */ /* 0x000fe20008000000 */
[----:B------:R-:W-:Y:S05]  /*25b0*/  BRA.U !UP0, `(.L_x_41) ;  /* 0x0000000108d47547 */ /* 0x000fea000b800000 */
[----:B------:R-:W2:Y:S01]  /*25c0*/  LDCU.128 UR16, c[0x0][0xb10] ;  /* 0x00016200ff1077ac */ /* 0x000ea20008000c00 */
[----:B------:R-:W3:Y:S01]  /*25d0*/  LDCU UR12, c[0x0][0xb20] ;  /* 0x00016400ff0c77ac */ /* 0x000ee20008000800 */
[----:B------:R-:W4:Y:S01]  /*25e0*/  LDCU UR20, c[0x0][0xb0c] ;  /* 0x00016180ff1477ac */ /* 0x000f220008000800 */
[----:B------:R-:W1:Y:S01]  /*25f0*/  LDCU.64 UR8, c[0x0][0xb28] ;  /* 0x00016500ff0877ac */ /* 0x000e620008000a00 */
[----:B------:R-:W-:Y:S02]  /*2600*/  UISETP.NE.AND UP3, UPT, UR42, 0x1, UPT ;  /* 0x000000012a00788c */ /* 0x000fe4000bf65270 */
[----:B--2---:R-:W-:Y:S02]  /*2610*/  UIMAD.WIDE.U32 UR10, UR38, UR19, URZ ;  /* 0x00000013260a72a5 */ /* 0x004fe4000f8e00ff */
[----:B------:R-:W-:Y:S02]  /*2620*/  UIMAD.WIDE.U32 UR4, UR39, UR16, URZ ;  /* 0x00000010270472a5 */ /* 0x000fe4000f8e00ff */
[----:B------:R-:W-:-:S02]  /*2630*/  UISETP.NE.AND UP0, UPT, UR18, 0x1, UPT ;  /* 0x000000011200788c */ /* 0x000fc4000bf05270 */
[----:B------:R-:W-:Y:S01]  /*2640*/  UIMAD.WIDE.U32 UR22, UR31, UR19, URZ ;  /* 0x000000131f1672a5 */ /* 0x000fe2000f8e00ff */
[----:B------:R-:W-:Y:S02]  /*2650*/  UMOV UR10, UR11 ;  /* 0x0000000b000a7c82 */ /* 0x000fe40008000000 */
[----:B------:R-:W-:Y:S01]  /*2660*/  UMOV UR4, UR5 ;  /* 0x0000000500047c82 */ /* 0x000fe20008000000 */
[----:B---3--:R-:W-:Y:S02]  /*2670*/  USHF.R.U32.HI UR10, URZ, UR12, UR10 ;  /* 0x0000000cff0a7299 */ /* 0x008fe4000801160a */
[----:B----4-:R-:W-:Y:S02]  /*2680*/  UISETP.NE.AND UP2, UPT, UR20, 0x1, UPT ;  /* 0x000000011400788c */ /* 0x010fe4000bf45270 */
[----:B------:R-:W-:Y:S02]  /*2690*/  USHF.R.U32.HI UR4, URZ, UR17, UR4 ;  /* 0x00000011ff047299 */ /* 0x000fe40008011604 */
[----:B------:R-:W-:-:S02]  /*26a0*/  USEL UR5, UR38, UR10, !UP0 ;  /* 0x0000000a26057287 */ /* 0x000fc4000c000000 */
[----:B------:R-:W-:Y:S02]  /*26b0*/  USEL UR7, UR39, UR4, !UP2 ;  /* 0x0000000427077287 */ /* 0x000fe4000d000000 */
[----:B-1----:R-:W-:Y:S01]  /*26c0*/  UIMAD.WIDE.U32 UR10, UR5, UR8, URZ ;  /* 0x00000008050a72a5 */ /* 0x002fe2000f8e00ff */
[----:B------:R-:W-:Y:S01]  /*26d0*/  UMOV UR4, UR23 ;  /* 0x0000001700047c82 */ /* 0x000fe20008000000 */
[----:B------:R-:W-:Y:S02]  /*26e0*/  UIMAD.WIDE.U32 UR14, UR37, UR16, URZ ;  /* 0x00000010250e72a5 */ /* 0x000fe4000f8e00ff */
[----:B------:R-:W-:-:S03]  /*26f0*/  UIMAD.WIDE.U32 UR22, UR7, UR8, URZ ;  /* 0x00000008071672a5 */ /* 0x000fc6000f8e00ff */
[----:B------:R-:W-:Y:S01]  /*2700*/  UMOV UR10, UR11 ;  /* 0x0000000b000a7c82 */ /* 0x000fe20008000000 */
[----:B------:R-:W-:Y:S02]  /*2710*/  USHF.R.U32.HI UR4, URZ, UR12, UR4 ;  /* 0x0000000cff047299 */ /* 0x000fe40008011604 */
[----:B------:R-:W-:Y:S01]  /*2720*/  @UP3 USHF.R.U32.HI UR5, URZ, UR9, UR10 ;  /* 0x00000009ff053299 */ /* 0x000fe2000801160a */
[----:B------:R-:W-:Y:S01]  /*2730*/  UMOV UR14, UR15 ;  /* 0x0000000f000e7c82 */ /* 0x000fe20008000000 */
[----:B------:R-:W-:Y:S01]  /*2740*/  UMOV UR22, UR23 ;  /* 0x0000001700167c82 */ /* 0x000fe20008000000 */
[----:B------:R-:W-:Y:S02]  /*2750*/  USHF.R.U32.HI UR17, URZ, UR17, UR14 ;  /* 0x00000011ff117299 */ /* 0x000fe4000801160e */
[----:B------:R-:W-:Y:S02]  /*2760*/  USEL UR4, UR31, UR4, !UP0 ;  /* 0x000000041f047287 */ /* 0x000fe4000c000000 */
[----:B------:R-:W-:-:S02]  /*2770*/  @UP3 USHF.R.U32.HI UR7, URZ, UR9, UR22 ;  /* 0x00000009ff073299 */ /* 0x000fc40008011616 */
[----:B------:R-:W-:Y:S02]  /*2780*/  UIMAD UR10, UR42, UR5, URZ ;  /* 0x000000052a0a72a4 */ /* 0x000fe4000f8e02ff */
[----:B------:R-:W-:Y:S02]  /*2790*/  USEL UR5, UR37, UR17, !UP2 ;  /* 0x0000001125057287 */ /* 0x000fe4000d000000 */
[----:B------:R-:W-:Y:S02]  /*27a0*/  UIMAD UR12, UR42, UR7, URZ ;  /* 0x000000072a0c72a4 */ /* 0x000fe4000f8e02ff */
[----:B------:R-:W-:Y:S02]  /*27b0*/  UISETP.GE.AND UP0, UPT, UR4, UR10, UPT ;  /* 0x0000000a0400728c */ /* 0x000fe4000bf06270 */
[----:B------:R-:W-:Y:S02]  /*27c0*/  UIMAD.WIDE.U32 UR10, UR4, UR8, URZ ;  /* 0x00000008040a72a5 */ /* 0x000fe4000f8e00ff */
[----:B------:R-:W-:-:S02]  /*27d0*/  UISETP.GE.OR UP0, UPT, UR5, UR12, UP0 ;  /* 0x0000000c0500728c */ /* 0x000fc40008706670 */
[----:B------:R-:W-:Y:S02]  /*27e0*/  UIMAD.WIDE.U32 UR14, UR5, UR8, URZ ;  /* 0x00000008050e72a5 */ /* 0x000fe4000f8e00ff */
[----:B------:R-:W-:Y:S01]  /*27f0*/  UIADD3 UR12, UPT, UPT, -UR5, URZ, URZ ;  /* 0x000000ff050c7290 */ /* 0x000fe2000fffe1ff */
[----:B------:R-:W-:Y:S01]  /*2800*/  UMOV UR10, UR11 ;  /* 0x0000000b000a7c82 */ /* 0x000fe20008000000 */
[----:B------:R-:W-:Y:S02]  /*2810*/  UIADD3 UR11, UPT, UPT, -UR4, URZ, URZ ;  /* 0x000000ff040b7290 */ /* 0x000fe4000fffe1ff */
[----:B------:R-:W-:-:S03]  /*2820*/  USHF.R.U32.HI UR10, URZ, UR9, UR10 ;  /* 0x00000009ff0a7299 */ /* 0x000fc6000801160a */
[----:B------:R-:W-:Y:S01]  /*2830*/  @!UP0 UMOV UR8, UR15 ;  /* 0x0000000f00088c82 */ /* 0x000fe20008000000 */
[----:B------:R-:W-:Y:S02]  /*2840*/  UIMAD UR11, UR18, UR11, UR31 ;  /* 0x0000000b120b72a4 */ /* 0x000fe4000f8e021f */
[----:B------:R-:W-:Y:S02]  /*2850*/  USEL UR10, UR4, UR10, !UP3 ;  /* 0x0000000a040a7287 */ /* 0x000fe4000d800000 */
[----:B------:R-:W-:Y:S02]  /*2860*/  @!UP0 USHF.R.U32.HI UR8, URZ, UR9, UR8 ;  /* 0x00000009ff088299 */ /* 0x000fe40008011608 */
[----:B------:R-:W-:Y:S02]  /*2870*/  UIADD3 UR9, UPT, UPT, -UR10, URZ, URZ ;  /* 0x000000ff0a097290 */ /* 0x000fe4000fffe1ff */
[----:B------:R-:W-:Y:S02]  /*2880*/  @!UP0 USEL UR8, UR5, UR8, !UP3 ;  /* 0x0000000805088287 */ /* 0x000fe4000d800000 */
[----:B------:R-:W-:-:S02]  /*2890*/  UIMAD UR9, UR42, UR9, UR4 ;  /* 0x000000092a0972a4 */ /* 0x000fc4000f8e0204 */
[----:B------:R-:W-:Y:S02]  /*28a0*/  @!UP0 UIADD3 UR10, UPT, UPT, UR10, -UR8, URZ ;  /* 0x800000080a0a8290 */ /* 0x000fe4000fffe0ff */
[----:B------:R-:W-:Y:S02]  /*28b0*/  @!UP0 UIMAD UR8, UR9, UR7, UR8 ;  /* 0x00000007090882a4 */ /* 0x000fe4000f8e0208 */
[----:B------:R-:W-:Y:S02]  /*28c0*/  @!UP0 UIMAD UR4, UR42, UR10, UR5 ;  /* 0x0000000a2a0482a4 */ /* 0x000fe4000f8e0205 */
[----:B------:R-:W-:Y:S02]  /*28d0*/  UIMAD UR7, UR20, UR12, UR37 ;  /* 0x0000000c140772a4 */ /* 0x000fe4000f8e0225 */
[----:B------:R-:W-:Y:S01]  /*28e0*/  UIMAD UR31, UR4, UR18, UR11 ;  /* 0x00000012041f72a4 */ /* 0x000fe2000f8e020b */
[----:B------:R-:W-:Y:S02]  /*28f0*/  @!UP0 UMOV UR5, UR8 ;  /* 0x0000000800058c82 */ /* 0x000fe40008000000 */
[----:B------:R-:W-:-:S12]  /*2900*/  UIMAD UR37, UR5, UR20, UR7 ;  /* 0x00000014052572a4 */ /* 0x000fd8000f8e0207 */
.L_x_41:
[----:B------:R-:W3:Y:S02]  /*2910*/  LDCU UR4, c[0x0][0xb30] ;  /* 0x00016600ff0477ac */ /* 0x000ee40008000800 */
[----:B---3--:R-:W-:-:S09]  /*2920*/  UISETP.NE.AND UP0, UPT, UR4, 0x1, UPT ;  /* 0x000000010400788c */ /* 0x008fd2000bf05270 */
[----:B------:R-:W-:Y:S05]  /*2930*/  BRA.U UP0, `(.L_x_42) ;  /* 0x0000000100447547 */ /* 0x000fea000b800000 */
[----:B------:R-:W3:Y:S01]  /*2940*/  LDCU.128 UR16, c[0x0][0xb10] ;  /* 0x00016200ff1077ac */ /* 0x000ee20008000c00 */
[----:B------:R-:W4:Y:S01]  /*2950*/  LDCU UR10, c[0x0][0xb0c] ;  /* 0x00016180ff0a77ac */ /* 0x000f220008000800 */
[----:B------:R-:W1:Y:S01]  /*2960*/  LDCU UR7, c[0x0][0xb20] ;  /* 0x00016400ff0777ac */ /* 0x000e620008000800 */
[----:B---3--:R-:W-:Y:S02]  /*2970*/  UIMAD.WIDE.U32 UR8, UR37, UR16, URZ ;  /* 0x00000010250872a5 */ /* 0x008fe4000f8e00ff */
[----:B------:R-:W-:Y:S02]  /*2980*/  UIMAD.WIDE.U32 UR4, UR31, UR19, URZ ;  /* 0x000000131f0472a5 */ /* 0x000fe4000f8e00ff */
[----:B----4-:R-:W-:Y:S02]  /*2990*/  UISETP.NE.AND UP2, UPT, UR10, 0x1, UPT ;  /* 0x000000010a00788c */ /* 0x010fe4000bf45270 */
[----:B------:R-:W-:Y:S01]  /*29a0*/  UISETP.NE.AND UP0, UPT, UR18, 0x1, UPT ;  /* 0x000000011200788c */ /* 0x000fe2000bf05270 */
[----:B------:R-:W-:-:S02]  /*29b0*/  UMOV UR8, UR9 ;  /* 0x0000000900087c82 */ /* 0x000fc40008000000 */
[----:B------:R-:W-:Y:S01]  /*29c0*/  UMOV UR4, UR5 ;  /* 0x0000000500047c82 */ /* 0x000fe20008000000 */
[----:B------:R-:W-:Y:S02]  /*29d0*/  USHF.R.U32.HI UR17, URZ, UR17, UR8 ;  /* 0x00000011ff117299 */ /* 0x000fe40008011608 */
[----:B-1----:R-:W-:Y:S02]  /*29e0*/  USHF.R.U32.HI UR4, URZ, UR7, UR4 ;  /* 0x00000007ff047299 */ /* 0x002fe40008011604 */
[----:B------:R-:W-:Y:S02]  /*29f0*/  USEL UR5, UR37, UR17, !UP2 ;  /* 0x0000001125057287 */ /* 0x000fe4000d000000 */
[----:B------:R-:W-:-:S04]  /*2a00*/  USEL UR4, UR31, UR4, !UP0 ;  /* 0x000000041f047287 */ /* 0x000fc8000c000000 */
[----:B------:R-:W-:Y:S02]  /*2a10*/  UIADD3 UR7, UPT, UPT, UR5, -UR4, URZ ;  /* 0x8000000405077290 */ /* 0x000fe4000fffe0ff */
[----:B------:R-:W-:Y:S02]  /*2a20*/  UIADD3 UR4, UPT, UPT, -UR5, UR4, URZ ;  /* 0x0000000405047290 */ /* 0x000fe4000fffe1ff */
[----:B------:R-:W-:Y:S02]  /*2a30*/  UIMAD UR31, UR7, UR18, UR31 ;  /* 0x00000012071f72a4 */ /* 0x000fe4000f8e021f */
[----:B------:R-:W-:-:S12]  /*2a40*/  UIMAD UR37, UR4, UR10, UR37 ;  /* 0x0000000a042572a4 */ /* 0x000fd8000f8e0225 */
.L_x_42:
[----:B------:R-:W-:Y:S01]  /*2a50*/  VIADD R11, R11, 0x1 ;  /* 0x000000010b0b7836 */ /* 0x000fe20000000000 */
[----:B------:R-:W-:Y:S02]  /*2a60*/  R2UR UR5, R55 ;  /* 0x00000000370572ca */ /* 0x000fe400000e0000 */
[----:B------:R-:W-:Y:S02]  /*2a70*/  R2UR UR4, R54 ;  /* 0x00000000360472ca */ /* 0x000fe400000e0000 */
[C---:B------:R-:W-:Y:S02]  /*2a80*/  ISETP.NE.AND P0, PT, R11.reuse, 0x2, PT ;  /* 0x000000020b00780c */ /* 0x040fe40003f05270 */
[----:B------:R-:W-:Y:S02]  /*2a90*/  PLOP3.LUT P1, PT, PT, PT, PT, 0x80, 0x8 ;  /* 0x000000000008781c */ /* 0x000fe40003f2f070 */
[----:B-1----:R-:W-:Y:S02]  /*2aa0*/  SEL R0, RZ, 0x1, P0 ;  /* 0x00000001ff007807 */ /* 0x002fe40000000000 */
[----:B------:R-:W-:-:S02]  /*2ab0*/  SEL R11, R11, RZ, P0 ;  /* 0x000000ff0b0b7207 */ /* 0x000fc40000000000 */
[----:B------:R-:W-:Y:S01]  /*2ac0*/  LOP3.LUT R10, R10, R0, RZ, 0x3c, !PT ;  /* 0x000000000a0a7212 */ /* 0x000fe200078e3cff */
[----:B------:R-:W-:Y:S02]  /*2ad0*/  UIADD3 UR35, UPT, UPT, UR37, UR5, URZ ;  /* 0x0000000525237290 */ /* 0x000fe4000fffe0ff */
[----:B------:R-:W-:Y:S01]  /*2ae0*/  UIADD3 UR34, UPT, UPT, UR31, UR4, URZ ;  /* 0x000000041f227290 */ /* 0x000fe2000fffe0ff */
[----:B------:R-:W-:Y:S11]  /*2af0*/  BRA.U UP1, `(.L_x_43) ;  /* 0xfffffff101387547 */ /* 0x000ff6000b83ffff */
[----:B------:R-:W-:Y:S01]  /*2b00*/  UIADD3 UR13, UPT, UPT, UR13, 0x48, URZ ;  /* 0x000000480d0d7890 */ /* 0x000fe2000fffe0ff */
[----:B------:R-:W-:-:S03]  /*2b10*/  SHF.L.U32 R2, R12, 0x1f, RZ ;  /* 0x0000001f0c027819 */ /* 0x000fc600000006ff */
[----:B------:R-:W-:-:S09]  /*2b20*/  ULEA UR4, UR6, UR13, 0x3 ;  /* 0x0000000d06047291 */ /* 0x000fd2000f8e18ff */
[----:B------:R-:W1:Y:S02]  /*2b30*/  SYNCS.PHASECHK.TRANS64.TRYWAIT P0, [UR4], R2 ;  /* 0x00000002ff0075a7 */ /* 0x000e640008001104 */
[----:B-1----:R-:W-:Y:S05]  /*2b40*/  @!P0 BRA `(.L_x_44) ;  /* 0x0000006800748947 */ /* 0x002fea0003800000 */
.L_x_160:
[----:B------:R-:W-:-:S04]  /*2b50*/  UIADD3 UR4, UPT, UPT, UR6, 0x1, URZ ;  /* 0x0000000106047890 */ /* 0x000fc8000fffe0ff */
[----:B------:R-:W-:-:S04]  /*2b60*/  UISETP.NE.AND UP0, UPT, UR4, 0x9, UPT ;  /* 0x000000090400788c */ /* 0x000fc8000bf05270 */
[----:B------:R-:W-:Y:S02]  /*2b70*/  USEL UR6, URZ, 0x1, UP0 ;  /* 0x00000001ff067887 */ /* 0x000fe40008000000 */
[----:B------:R-:W-:-:S04]  /*2b80*/  USEL UR4, UR4, URZ, UP0 ;  /* 0x000000ff04047287 */ /* 0x000fc80008000000 */
[----:B------:R-:W-:Y:S01]  /*2b90*/  ULEA UR5, UR4, UR13, 0x3 ;  /* 0x0000000d04057291 */ /* 0x000fe2000f8e18ff */
[----:B-1----:R-:W-:-:S04]  /*2ba0*/  LOP3.LUT R2, R12, UR6, RZ, 0x3c, !PT ;  /* 0x000000060c027c12 */ /* 0x002fc8000f8e3cff */
[----:B------:R-:W-:-:S04]  /*2bb0*/  SHF.L.U32 R3, R2, 0x1f, RZ ;  /* 0x0000001f02037819 */ /* 0x000fc800000006ff */
[----:B------:R-:W1:Y:S02]  /*2bc0*/  SYNCS.PHASECHK.TRANS64.TRYWAIT P0, [UR5], R3 ;  /* 0x00000003ff0075a7 */ /* 0x000e640008001105 */
[----:B-1----:R-:W-:Y:S05]  /*2bd0*/  @!P0 BRA `(.L_x_45) ;  /* 0x0000006800688947 */ /* 0x002fea0003800000 */
.L_x_162:
[----:B------:R-:W-:-:S04]  /*2be0*/  UIADD3 UR4, UPT, UPT, UR4, 0x1, URZ ;  /* 0x0000000104047890 */ /* 0x000fc8000fffe0ff */
[----:B------:R-:W-:-:S04]  /*2bf0*/  UISETP.NE.AND UP0, UPT, UR4, 0x9, UPT ;  /* 0x000000090400788c */ /* 0x000fc8000bf05270 */
[----:B------:R-:W-:Y:S02]  /*2c00*/  USEL UR6, URZ, 0x1, UP0 ;  /* 0x00000001ff067887 */ /* 0x000fe40008000000 */
[----:B------:R-:W-:-:S04]  /*2c10*/  USEL UR4, UR4, URZ, UP0 ;  /* 0x000000ff04047287 */ /* 0x000fc80008000000 */
[----:B------:R-:W-:Y:S01]  /*2c20*/  ULEA UR5, UR4, UR13, 0x3 ;  /* 0x0000000d04057291 */ /* 0x000fe2000f8e18ff */
[----:B------:R-:W-:-:S04]  /*2c30*/  LOP3.LUT R2, R2, UR6, RZ, 0x3c, !PT ;  /* 0x0000000602027c12 */ /* 0x000fc8000f8e3cff */
[----:B-1----:R-:W-:-:S04]  /*2c40*/  SHF.L.U32 R3, R2, 0x1f, RZ ;  /* 0x0000001f02037819 */ /* 0x002fc800000006ff */
[----:B------:R-:W1:Y:S02]  /*2c50*/  SYNCS.PHASECHK.TRANS64.TRYWAIT P0, [UR5], R3 ;  /* 0x00000003ff0075a7 */ /* 0x000e640008001105 */
[----:B-1----:R-:W-:Y:S05]  /*2c60*/  @!P0 BRA `(.L_x_46) ;  /* 0x00000068005c8947 */ /* 0x002fea0003800000 */
.L_x_164:
        /* <DEDUP_REMOVED lines=9> */
.L_x_166:
        /* <DEDUP_REMOVED lines=9> */
.L_x_168:
        /* <DEDUP_REMOVED lines=9> */
.L_x_170:
        /* <DEDUP_REMOVED lines=9> */
.L_x_172:
        /* <DEDUP_REMOVED lines=9> */
.L_x_174:
[----:B------:R-:W-:-:S04]  /*2f40*/  UIADD3 UR4, UPT, UPT, UR4, 0x1, URZ ;  /* 0x0000000104047890 */ /* 0x000fc8000fffe0ff */
[----:B------:R-:W-:-:S04]  /*2f50*/  UISETP.NE.AND UP0, UPT, UR4, 0x9, UPT ;  /* 0x000000090400788c */ /* 0x000fc8000bf05270 */
[----:B------:R-:W-:Y:S02]  /*2f60*/  USEL UR5, URZ, 0x1, UP0 ;  /* 0x00000001ff057887 */ /* 0x000fe40008000000 */
[----:B------:R-:W-:-:S04]  /*2f70*/  USEL UR4, UR4, URZ, UP0 ;  /* 0x000000ff04047287 */ /* 0x000fc80008000000 */
[----:B------:R-:W-:Y:S01]  /*2f80*/  ULEA UR4, UR4, UR13, 0x3 ;  /* 0x0000000d04047291 */ /* 0x000fe2000f8e18ff */
[----:B------:R-:W-:-:S04]  /*2f90*/  LOP3.LUT R2, R2, UR5, RZ, 0x3c, !PT ;  /* 0x0000000502027c12 */ /* 0x000fc8000f8e3cff */
[----:B------:R-:W-:Y:S01]  /*2fa0*/  SHF.L.U32 R2, R2, 0x1f, RZ ;  /* 0x0000001f02027819 */ /* 0x000fe200000006ff */
[----:B-1----:R-:W-:-:S07]  /*2fb0*/  IMAD.U32 R0, RZ, RZ, UR4 ;  /* 0x00000004ff007e24 */ /* 0x002fce000f8e00ff */
.L_x_52:
[----:B-1----:R1:W3:Y:S02]  /*2fc0*/  SYNCS.PHASECHK.TRANS64.TRYWAIT P0, [R0+URZ], R2 ;  /* 0x00000002000075a7 */ /* 0x0022e400080011ff */
[----:B---3--:R-:W-:Y:S05]  /*2fd0*/  @!P0 NANOSLEEP.SYNCS 0x989680 ;  /* 0x009896800000895d */ /* 0x008fea0003900000 */
[----:B------:R-:W3:Y:S02]  /*2fe0*/  @!P0 SYNCS.PHASECHK.TRANS64 P0, [R0+URZ], R2 ;  /* 0x00000002000085a7 */ /* 0x000ee400080010ff */
[----:B--23--:R-:W-:Y:S05]  /*2ff0*/  @P0 EXIT ;  /* 0x000000000000094d */ /* 0x00cfea0003800000 */
[----:B------:R-:W-:Y:S05]  /*3000*/  BRA `(.L_x_52) ;  /* 0xfffffffc00ec7947 */ /* 0x000fea000383ffff */
.L_x_23:
[----:B------:R-:W2:Y:S02]  /*3010*/  S2UR UR4, SR_CgaCtaId ;  /* 0x00000000000479c3 */ /* 0x000ea40000008800 */
[----:B--2---:R-:W-:-:S04]  /*3020*/  UISETP.NE.AND UP0, UPT, UR4, URZ, UPT ;  /* 0x000000ff0400728c */ /* 0x004fc8000bf05270 */
[----:B------:R-:W-:-:S09]  /*3030*/  UISETP.NE.OR UP0, UPT, UR20, 0x1, UP0 ;  /* 0x000000011400788c */ /* 0x000fd20008705670 */
[----:B------:R-:W-:Y:S05]  /*3040*/  BRA.U UP0, `(.L_x_53) ;  /* 0x00000005004c7547 */ /* 0x000fea000b800000 */
[----:B------:R-:W2:Y:S01]  /*3050*/  S2UR UR5, SR_CgaCtaId ;  /* 0x00000000000579c3 */ /* 0x000ea20000008800 */
[----:B------:R-:W-:Y:S01]  /*3060*/  UMOV UR4, 0x400 ;  /* 0x0000040000047882 */ /* 0x000fe20000000000 */
[----:B------:R-:W-:Y:S01]  /*3070*/  ISETP.GE.U32.AND P2, PT, R3, 0x8, PT ;  /* 0x000000080300780c */ /* 0x000fe20003f46070 */
[----:B------:R-:W-:Y:S01]  /*3080*/  IMAD.MOV.U32 R12, RZ, RZ, 0x1 ;  /* 0x00000001ff0c7424 */ /* 0x000fe200078e00ff */
[----:B------:R-:W-:Y:S02]  /*3090*/  CS2R R10, SRZ ;  /* 0x00000000000a7805 */ /* 0x000fe4000001ff00 */
[----:B------:R-:W-:Y:S01]  /*30a0*/  CS2R R8, SRZ ;  /* 0x0000000000087805 */ /* 0x000fe2000001ff00 */
[----:B--2---:R-:W-:-:S03]  /*30b0*/  ULEA UR6, UR5, UR4, 0x18 ;  /* 0x0000000405067291 */ /* 0x004fc6000f8ec0ff */
[----:B------:R-:W-:-:S09]  /*30c0*/  UMOV UR5, URZ ;  /* 0x000000ff00057c82 */ /* 0x000fd20008000000 */
.L_x_57:
[----:B------:R-:W-:Y:S02]  /*30d0*/  LEA R0, R8, UR6, 0x3 ;  /* 0x0000000608007c11 */ /* 0x000fe4000f8e18ff */
[----:B------:R-:W-:-:S03]  /*30e0*/  SHF.L.U32 R4, R9, 0x1f, RZ ;  /* 0x0000001f09047819 */ /* 0x000fc600000006ff */
[----:B------:R-:W-:Y:S01]  /*30f0*/  VIADD R5, R0, 0x150 ;  /* 0x0000015000057836 */ /* 0x000fe20000000000 */
[----:B------:R-:W2:Y:S02]  /*3100*/  SYNCS.PHASECHK.TRANS64.TRYWAIT P0, [R0+URZ+0x140], R4 ;  /* 0x00014004000075a7 */ /* 0x000ea400080011ff */
[----:B--2---:R-:W-:Y:S05]  /*3110*/  @!P0 BRA `(.L_x_54) ;  /* 0x0000006400c08947 */ /* 0x004fea0003800000 */
.L_x_175:
[----:B------:R-:W-:Y:S01]  /*3120*/  ULEA UR4, UR5, UR6, 0x3 ;  /* 0x0000000605047291 */ /* 0x000fe2000f8e18ff */
[----:B--2---:R-:W-:Y:S01]  /*3130*/  PRMT R0, RZ, 0x654, R5 ;  /* 0x00000654ff007816 */ /* 0x004fe20000000005 */
[----:B------:R-:W-:Y:S01]  /*3140*/  @!P2 IMAD.MOV.U32 R4, RZ, RZ, 0x10 ;  /* 0x00000010ff04a424 */ /* 0x000fe200078e00ff */
[----:B------:R-:W-:Y:S01]  /*3150*/  SHF.L.U32 R5, R12, 0x1f, RZ ;  /* 0x0000001f0c057819 */ /* 0x000fe200000006ff */
[----:B------:R-:W-:Y:S01]  /*3160*/  UIADD3 UR7, UPT, UPT, UR4, 0xe0, URZ ;  /* 0x000000e004077890 */ /* 0x000fe2000fffe0ff */
[----:B------:R2:W-:Y:S05]  /*3170*/  SYNCS.ARRIVE.TRANS64.RED.A1T0 RZ, [R0+URZ], RZ ;  /* 0x000000ff00ff79a7 */ /* 0x0005ea00081004ff */
[----:B------:R-:W-:Y:S01]  /*3180*/  IMAD.U32 R6, RZ, RZ, UR7 ;  /* 0x00000007ff067e24 */ /* 0x000fe2000f8e00ff */
[----:B------:R-:W3:Y:S04]  /*3190*/  SYNCS.PHASECHK.TRANS64.TRYWAIT P0, [UR4+0xf0], R5 ;  /* 0x0000f005ff0075a7 */ /* 0x000ee80008001104 */
[----:B------:R-:W-:Y:S01]  /*31a0*/  PRMT R6, R3, 0x654, R6 ;  /* 0x0000065403067816 */ /* 0x000fe20000000006 */
[----:B--23--:R-:W-:Y:S06]  /*31b0*/  @!P0 BRA `(.L_x_55) ;  /* 0x0000006400ac8947 */ /* 0x00cfec0003800000 */
.L_x_177:
[----:B------:R-:W-:Y:S01]  /*31c0*/  ULEA UR8, UR5, UR6, 0x4 ;  /* 0x0000000605087291 */ /* 0x000fe2000f8e20ff */
[----:B------:R-:W-:Y:S01]  /*31d0*/  SEL R2, R6, R2, !P2 ;  /* 0x0000000206027207 */ /* 0x000fe20005000000 */
[----:B------:R-:W-:Y:S01]  /*31e0*/  UIADD3 UR9, UPT, UPT, UR4, 0xe0, URZ ;  /* 0x000000e004097890 */ /* 0x000fe2000fffe0ff */
[----:B--2---:R-:W-:Y:S01]  /*31f0*/  LEA R0, R11, UR6, 0x3 ;  /* 0x000000060b007c11 */ /* 0x004fe2000f8e18ff */
[----:B------:R-:W-:Y:S01]  /*3200*/  UIADD3 UR8, UPT, UPT, UR8, 0x170, URZ ;  /* 0x0000017008087890 */ /* 0x000fe2000fffe0ff */
[----:B------:R2:W-:Y:S01]  /*3210*/  @!P2 SYNCS.ARRIVE.TRANS64.RED RZ, [R2+URZ], R4 ;  /* 0x0000000402ffa9a7 */ /* 0x0005e200080004ff */
[----:B------:R-:W-:Y:S01]  /*3220*/  UIADD3 UR4, UPT, UPT, UR5, 0x1, URZ ;  /* 0x0000000105047890 */ /* 0x000fe2000fffe0ff */
[----:B------:R-:W-:-:S03]  /*3230*/  VIADD R8, R8, 0x1 ;  /* 0x0000000108087836 */ /* 0x000fc60000000000 */
[----:B------:R-:W-:Y:S02]  /*3240*/  UISETP.NE.AND UP0, UPT, UR4, 0x2, UPT ;  /* 0x000000020400788c */ /* 0x000fe4000bf05270 */
[----:B------:R-:W-:Y:S01]  /*3250*/  ISETP.NE.AND P0, PT, R8, 0x2, PT ;  /* 0x000000020800780c */ /* 0x000fe20003f05270 */
[----:B------:R-:W-:Y:S06]  /*3260*/  UGETNEXTWORKID.BROADCAST [UR8], [UR9] ;  /* 0x00000000080073ca */ /* 0x000fec0008000100 */
[----:B------:R-:W-:Y:S02]  /*3270*/  USEL UR7, URZ, 0x1, UP0 ;  /* 0x00000001ff077887 */ /* 0x000fe40008000000 */
[----:B------:R-:W-:-:S04]  /*3280*/  USEL UR5, UR4, URZ, UP0 ;  /* 0x000000ff04057287 */ /* 0x000fc80008000000 */
[----:B------:R-:W-:Y:S02]  /*3290*/  LOP3.LUT R12, R12, UR7, RZ, 0x3c, !PT ;  /* 0x000000070c0c7c12 */ /* 0x000fe4000f8e3cff */
[----:B--2---:R-:W-:-:S04]  /*32a0*/  SHF.L.U32 R4, R10, 0x1f, RZ ;  /* 0x0000001f0a047819 */ /* 0x004fc800000006ff */
[----:B------:R-:W2:Y:S02]  /*32b0*/  SYNCS.PHASECHK.TRANS64.TRYWAIT P1, [R0+URZ+0xe0], R4 ;  /* 0x0000e004000075a7 */ /* 0x000ea400080211ff */
[----:B--2---:R-:W-:Y:S05]  /*32c0*/  @!P1 BRA `(.L_x_56) ;  /* 0x0000006400809947 */ /* 0x004fea0003800000 */
.L_x_178:
[C---:B--2---:R-:W-:Y:S01]  /*32d0*/  LEA R4, R11.reuse, UR6, 0x4 ;  /* 0x000000060b047c11 */ /* 0x044fe2000f8e20ff */
[----:B------:R-:W-:Y:S01]  /*32e0*/  VIADD R0, R0, 0xf0 ;  /* 0x000000f000007836 */ /* 0x000fe20000000000 */
[----:B------:R-:W-:Y:S01]  /*32f0*/  SEL R8, R8, RZ, P0 ;  /* 0x000000ff08087207 */ /* 0x000fe20000000000 */
[----:B------:R-:W-:-:S03]  /*3300*/  VIADD R11, R11, 0x1 ;  /* 0x000000010b0b7836 */ /* 0x000fc60000000000 */
[----:B------:R-:W2:Y:S01]  /*3310*/  LDS.128 R4, [R4+0x170] ;  /* 0x0001700004047984 */ /* 0x000ea20000000c00 */
[----:B------:R-:W-:Y:S02]  /*3320*/  PRMT R0, RZ, 0x654, R0 ;  /* 0x00000654ff007816 */ /* 0x000fe40000000000 */
[C---:B------:R-:W-:Y:S01]  /*3330*/  ISETP.NE.AND P1, PT, R11.reuse, 0x2, PT ;  /* 0x000000020b00780c */ /* 0x040fe20003f25270 */
[----:B------:R-:W-:Y:S01]  /*3340*/  @!PT LDS RZ, [RZ] ;  /* 0x00000000fffff984 */ /* 0x000fe20000000800 */
[----:B------:R-:W-:Y:S01]  /*3350*/  @!PT LDS RZ, [RZ] ;  /* 0x00000000fffff984 */ /* 0x000fe20000000800 */
[----:B------:R-:W-:Y:S01]  /*3360*/  @!PT LDS RZ, [RZ] ;  /* 0x00000000fffff984 */ /* 0x000fe20000000800 */
[----:B------:R-:W-:Y:S01]  /*3370*/  @!PT LDS RZ, [RZ] ;  /* 0x00000000fffff984 */ /* 0x000fe20000000800 */
[----:B------:R3:W-:Y:S06]  /*3380*/  MEMBAR.ALL.CTA ;  /* 0x0000000000007992 */ /* 0x0007ec0000008000 */
[----:B---3--:R-:W3:Y:S01]  /*3390*/  FENCE.VIEW.ASYNC.S ;  /* 0x00000000000073c6 */ /* 0x008ee20000000000 */
[----:B------:R-:W-:Y:S01]  /*33a0*/  SEL R11, R11, RZ, P1 ;  /* 0x000000ff0b0b7207 */ /* 0x000fe20000800000 */
[----:B---3--:R3:W-:Y:S01]  /*33b0*/  SYNCS.ARRIVE.TRANS64.RED.A1T0 RZ, [R0+URZ], RZ ;  /* 0x000000ff00ff79a7 */ /* 0x0087e200081004ff */
[----:B--2---:R-:W-:-:S02]  /*33c0*/  LOP3.LUT P3, RZ, R6, 0x1, RZ, 0xc0, !PT ;  /* 0x0000000106ff7812 */ /* 0x004fc4000786c0ff */
[----:B------:R-:W-:-:S04]  /*33d0*/  SEL R4, RZ, 0x1, P1 ;  /* 0x00000001ff047807 */ /* 0x000fc80000800000 */
[----:B------:R-:W-:Y:S02]  /*33e0*/  LOP3.LUT R10, R10, R4, RZ, 0x3c, !PT ;  /* 0x000000040a0a7212 */ /* 0x000fe400078e3cff */
[----:B---3--:R-:W-:-:S04]  /*33f0*/  SEL R0, RZ, 0x1, P0 ;  /* 0x00000001ff007807 */ /* 0x008fc80000000000 */
[----:B------:R-:W-:Y:S01]  /*3400*/  LOP3.LUT R9, R9, R0, RZ, 0x3c, !PT ;  /* 0x0000000009097212 */ /* 0x000fe200078e3cff */
[----:B------:R-:W-:Y:S06]  /*3410*/  @P3 BRA `(.L_x_57) ;  /* 0xfffffffc002c3947 */ /* 0x000fec000383ffff */
[----:B------:R-:W-:Y:S01]  /*3420*/  ULEA UR4, UR5, UR6, 0x3 ;  /* 0x0000000605047291 */ /* 0x000fe2000f8e18ff */
[----:B------:R-:W-:-:S08]  /*3430*/  SHF.L.U32 R2, R12, 0x1f, RZ ;  /* 0x0000001f0c027819 */ /* 0x000fd000000006ff */
[----:B------:R-:W2:Y:S02]  /*3440*/  SYNCS.PHASECHK.TRANS64 P0, [UR4+0xf0], R2 ;  /* 0x0000f002ff0075a7 */ /* 0x000ea40008001004 */
[----:B--2---:R-:W-:Y:S05]  /*3450*/  @P0 BRA `(.L_x_58) ;  /* 0x0000000000080947 */ /* 0x004fea0003800000 */
[----:B------:R-:W2:Y:S02]  /*3460*/  SYNCS.PHASECHK.TRANS64.TRYWAIT P0, [UR4+0xf0], R2 ;  /* 0x0000f002ff0075a7 */ /* 0x000ea40008001104 */
[----:B--2---:R-:W-:Y:S05]  /*3470*/  @!P0 BRA `(.L_x_59) ;  /* 0x0000006400288947 */ /* 0x004fea0003800000 */
.L_x_58:
[----:B------:R-:W-:-:S04]  /*3480*/  UIADD3 UR7, UPT, UPT, UR5, 0x1, URZ ;  /* 0x0000000105077890 */ /* 0x000fc8000fffe0ff */
[----:B------:R-:W-:-:S04]  /*3490*/  UISETP.NE.AND UP0, UPT, UR7, 0x2, UPT ;  /* 0x000000020700788c */ /* 0x000fc8000bf05270 */
[----:B------:R-:W-:Y:S02]  /*34a0*/  USEL UR8, URZ, 0x1, UP0 ;  /* 0x00000001ff087887 */ /* 0x000fe40008000000 */
[----:B------:R-:W-:-:S04]  /*34b0*/  USEL UR7, UR7, URZ, UP0 ;  /* 0x000000ff07077287 */ /* 0x000fc80008000000 */
[----:B------:R-:W-:Y:S01]  /*34c0*/  ULEA UR7, UR7, UR6, 0x3 ;  /* 0x0000000607077291 */ /* 0x000fe2000f8e18ff */
[----:B--2---:R-:W-:-:S04]  /*34d0*/  LOP3.LUT R2, R12, UR8, RZ, 0x3c, !PT ;  /* 0x000000080c027c12 */ /* 0x004fc8000f8e3cff */
[----:B------:R-:W-:-:S04]  /*34e0*/  SHF.L.U32 R0, R2, 0x1f, RZ ;  /* 0x0000001f02007819 */ /* 0x000fc800000006ff */
[----:B------:R-:W2:Y:S02]  /*34f0*/  SYNCS.PHASECHK.TRANS64 P0, [UR7+0xf0], R0 ;  /* 0x0000f000ff0075a7 */ /* 0x000ea40008001007 */
[----:B-12---:R-:W-:Y:S05]  /*3500*/  @P0 EXIT ;  /* 0x000000000000094d */ /* 0x006fea0003800000 */
[----:B------:R-:W-:Y:S02]  /*3510*/  SHF.L.U32 R2, R2, 0x1f, RZ ;  /* 0x0000001f02027819 */ /* 0x000fe400000006ff */
[----:B------:R-:W-:-:S07]  /*3520*/  MOV R0, UR7 ;  /* 0x0000000700007c02 */ /* 0x000fce0008000f00 */
.L_x_60:
[----:B-1----:R1:W2:Y:S02]  /*3530*/  SYNCS.PHASECHK.TRANS64.TRYWAIT P0, [R0+URZ+0xf0], R2 ;  /* 0x0000f002000075a7 */ /* 0x0022a400080011ff */
[----:B--2---:R-:W-:Y:S05]  /*3540*/  @!P0 NANOSLEEP.SYNCS 0x989680 ;  /* 0x009896800000895d */ /* 0x004fea0003900000 */
[----:B------:R-:W2:Y:S02]  /*3550*/  @!P0 SYNCS.PHASECHK.TRANS64 P0, [R0+URZ+0xf0], R2 ;  /* 0x0000f002000085a7 */ /* 0x000ea400080010ff */
[----:B--2---:R-:W-:Y:S05]  /*3560*/  @P0 EXIT ;  /* 0x000000000000094d */ /* 0x004fea0003800000 */
[----:B------:R-:W-:Y:S05]  /*3570*/  BRA `(.L_x_60) ;  /* 0xfffffffc00ec7947 */ /* 0x000fea000383ffff */
.L_x_53:
[----:B------:R-:W-:Y:S05]  /*3580*/  BRA.U UP5, `(.L_x_61) ;  /* 0x0000001105dc7547 */ /* 0x000fea000b800000 */
[----:B------:R-:W2:Y:S01]  /*3590*/  S2UR UR7, SR_CgaCtaId ;  /* 0x00000000000779c3 */ /* 0x000ea20000008800 */
[----:B------:R-:W-:Y:S01]  /*35a0*/  UMOV UR4, 0x40 ;  /* 0x0000004000047882 */ /* 0x000fe20000000000 */
[----:B------:R-:W-:Y:S01]  /*35b0*/  NOP ;  /* 0x0000000000007918 */ /* 0x000fe20000000000 */
[----:B------:R-:W-:Y:S01]  /*35c0*/  UMOV UR6, 0x400 ;  /* 0x0000040000067882 */ /* 0x000fe20000000000 */
[----:B--2---:R-:W-:Y:S02]  /*35d0*/  ULEA UR5, UR7, UR4, 0x18 ;  /* 0x0000000407057291 */ /* 0x004fe4000f8ec0ff */
[----:B------:R-:W-:-:S07]  /*35e0*/  ULEA UR6, UR7, UR6, 0x18 ;  /* 0x0000000607067291 */ /* 0x000fce000f8ec0ff */
[----:B------:R-:W2:Y:S02]  /*35f0*/  LDS.U8 R3, [UR5+0x1c] ;  /* 0x00001c05ff037984 */ /* 0x000ea40008000000 */
[----:B--2---:R-:W-:-:S13]  /*3600*/  ISETP.NE.AND P0, PT, R3, RZ, PT ;  /* 0x000000ff0300720c */ /* 0x004fda0003f05270 */
[----:B------:R-:W-:Y:S05]  /*3610*/  @P0 BRA `(.L_x_62) ;  /* 0x0000000400080947 */ /* 0x000fea0003800000 */
[----:B------:R-:W-:Y:S02]  /*3620*/  UISETP.NE.U32.AND UP1, UPT, UR46, 0x1, UPT ;  /* 0x000000012e00788c */ /* 0x000fe4000bf25070 */
[----:B------:R-:W-:-:S07]  /*3630*/  UIADD3 UR7, UPT, UPT, UR5, 0x8, URZ ;  /* 0x0000000805077890 */ /* 0x000fce000fffe0ff */
[----:B------:R-:W-:Y:S05]  /*3640*/  BRA.U !UP1, `(.L_x_63) ;  /* 0x00000001099c7547 */ /* 0x000fea000b800000 */
[----:B------:R-:W-:Y:S01]  /*3650*/  ELECT P0, URZ, PT ;  /* 0x0000000000ff782f */ /* 0x000fe20003800000 */
[----:B------:R-:W-:-:S12]  /*3660*/  BSSY B0, `(.L_x_63) ;  /* 0x0000025000007945 */ /* 0x000fd80003800000 */
[----:B------:R-:W-:Y:S05]  /*3670*/  @!P0 BRA `(.L_x_64) ;  /* 0x00000000008c8947 */ /* 0x000fea0003800000 */
[----:B------:R-:W-:-:S05]  /*3680*/  UMOV UR4, 0x10 ;  /* 0x0000001000047882 */ /* 0x000fca0000000000 */
[----:B------:R-:W-:Y:S04]  /*3690*/  DEPBAR.LE SB2, 0x36 ;  /* 0x0000ad800000791a */ /* 0x000fe80000000000 */
[----:B------:R-:W2:Y:S02]  /*36a0*/  UTCATOMSWS.2CTA.FIND_AND_SET.ALIGN UP0, UR4, UR4 ;  /* 0x00000004000475e3 */ /* 0x000ea40008200800 */
[----:B--2---:R-:W-:Y:S01]  /*36b0*/  MOV R10, UR4 ;  /* 0x00000004000a7c02 */ /* 0x004fe20008000f00 */
[----:B------:R-:W-:Y:S06]  /*36c0*/  BRA.U UP0, `(.L_x_65) ;  /* 0x0000000100187547 */ /* 0x000fec000b800000 */
.L_x_66:
[----:B------:R-:W-:Y:S05]  /*36d0*/  NANOSLEEP 0x64 ;  /* 0x000000640000795d */ /* 0x000fea0003800000 */
[----:B------:R-:W-:-:S05]  /*36e0*/  UMOV UR4, 0x10 ;  /* 0x0000001000047882 */ /* 0x000fca0000000000 */
[----:B------:R-:W-:Y:S04]  /*36f0*/  DEPBAR.LE SB2, 0x36 ;  /* 0x0000ad800000791a */ /* 0x000fe80000000000 */
[----:B------:R-:W2:Y:S02]  /*3700*/  UTCATOMSWS.2CTA.FIND_AND_SET.ALIGN UP0, UR4, UR4 ;  /* 0x00000004000475e3 */ /* 0x000ea40008200800 */
[----:B--2---:R-:W-:Y:S01]  /*3710*/  MOV R10, UR4 ;  /* 0x00000004000a7c02 */ /* 0x004fe20008000f00 */
[----:B------:R-:W-:Y:S05]  /*3720*/  BRA.U !UP0, `(.L_x_66) ;  /* 0xfffffffd08e87547 */ /* 0x000fea000b83ffff */
.L_x_65:
[----:B------:R-:W2:Y:S01]  /*3730*/  LDS R6, [UR5+0x10] ;  /* 0x00001005ff067984 */ /* 0x000ea20008000800 */
[----:B------:R-:W-:Y:S01]  /*3740*/  IMAD.U32 R3, RZ, RZ, UR6 ;  /* 0x00000006ff037e24 */ /* 0x000fe2000f8e00ff */
[----:B------:R-:W-:-:S03]  /*3750*/  MOV R4, UR45 ;  /* 0x0000002d00047c02 */ /* 0x000fc60008000f00 */
[----:B------:R-:W-:Y:S01]  /*3760*/  VIADD R3, R3, 0x190 ;  /* 0x0000019003037836 */ /* 0x000fe20000000000 */
[----:B--2---:R-:W-:-:S04]  /*3770*/  SHF.L.U32 R6, R6, 0x1f, RZ ;  /* 0x0000001f06067819 */ /* 0x004fc800000006ff */
[----:B------:R-:W2:Y:S02]  /*3780*/  SYNCS.PHASECHK.TRANS64.TRYWAIT P0, [UR5+0x8], R6 ;  /* 0x00000806ff0075a7 */ /* 0x000ea40008001105 */
[----:B--2---:R-:W-:Y:S05]  /*3790*/  @P0 BRA `(.L_x_67) ;  /* 0x0000000000080947 */ /* 0x004fea0003800000 */
[----:B------:R-:W2:Y:S02]  /*37a0*/  SYNCS.PHASECHK.TRANS64.TRYWAIT P0, [UR5+0x8], R6 ;  /* 0x00000806ff0075a7 */ /* 0x000ea40008001105 */
[----:B--2---:R-:W-:Y:S05]  /*37b0*/  @!P0 BRA `(.L_x_68) ;  /* 0x0000006000708947 */ /* 0x004fea0003800000 */
.L_x_67:
[----:B------:R-:W-:Y:S01]  /*37c0*/  PRMT R4, R4, 0x654, R3 ;  /* 0x0000065404047816 */ /* 0x000fe20000000003 */
[----:B------:R-:W-:Y:S01]  /*37d0*/  HFMA2 R3, -RZ, RZ, 0, 5.9604644775390625e-08 ;  /* 0x00000001ff037431 */ /* 0x000fe200000001ff */
[----:B------:R-:W-:Y:S01]  /*37e0*/  UPRMT UR4, UR45, 0x654, UR7 ;  /* 0x000006542d047896 */ /* 0x000fe20008000007 */
[----:B------:R-:W-:Y:S02]  /*37f0*/  IMAD.MOV.U32 R8, RZ, RZ, 0xffff ;  /* 0x0000ffffff087424 */ /* 0x000fe400078e00ff */
[----:B--2---:R-:W-:Y:S02]  /*3800*/  IMAD.MOV.U32 R6, RZ, RZ, 0x4 ;  /* 0x00000004ff067424 */ /* 0x004fe400078e00ff */
[----:B------:R-:W-:Y:S01]  /*3810*/  IMAD.SHL.U32 R9, R10, 0x20, RZ ;  /* 0x000000200a097824 */ /* 0x000fe200078e00ff */
[----:B------:R-:W-:Y:S02]  /*3820*/  MOV R5, UR4 ;  /* 0x0000000400057c02 */ /* 0x000fe40008000f00 */
[-C--:B------:R-:W-:Y:S01]  /*3830*/  SHF.L.U32 R8, R8, R10.reuse, RZ ;  /* 0x0000000a08087219 */ /* 0x080fe200000006ff */
[----:B------:R2:W-:Y:S01]  /*3840*/  SYNCS.ARRIVE.TRANS64.RED RZ, [UR4], R6 ;  /* 0x00000006ffff79a7 */ /* 0x0005e20008000404 */
[----:B------:R-:W-:Y:S01]  /*3850*/  SHF.L.U32 R7, R3, R10, RZ ;  /* 0x0000000a03077219 */ /* 0x000fe200000006ff */
[----:B------:R2:W-:Y:S04]  /*3860*/  STS [UR6+0x190], R9 ;  /* 0x00019009ff007988 */ /* 0x0005e80008000806 */
[----:B------:R2:W-:Y:S04]  /*3870*/  STAS [R4.64], R10 ;  /* 0x0000000a04007dbd */ /* 0x0005e8000c0008ff */
[----:B------:R2:W-:Y:S04]  /*3880*/  ATOMS.OR RZ, [UR5+0x14], R8 ;  /* 0x00001408ffff798c */ /* 0x0005e8000b000005 */
[----:B------:R2:W-:Y:S04]  /*3890*/  ATOMS.OR RZ, [UR5+0x18], R7 ;  /* 0x00001807ffff798c */ /* 0x0005e8000b000005 */
[----:B------:R2:W-:Y:S02]  /*38a0*/  ATOMS.XOR RZ, [UR5+0x10], R3 ;  /* 0x00001003ffff798c */ /* 0x0005e4000b800005 */
.L_x_64:
[----:B-1----:R-:W-:Y:S05]  /*38b0*/  BSYNC B0 ;  /* 0x0000000000007941 */ /* 0x002fea0003800000 */
.L_x_63:
[----:B------:R-:W-:Y:S05]  /*38c0*/  BRA.U UP1, `(.L_x_69) ;  /* 0x00000001016c7547 */ /* 0x000fea000b800000 */
[----:B------:R-:W-:-:S03]  /*38d0*/  UMOV UR4, 0xffffffff ;  /* 0xffffffff00047882 */ /* 0x000fc60000000000 */
[----:B------:R-:W-:Y:S05]  /*38e0*/  BRA.DIV UR4, `(.L_x_70) ;  /* 0x00000062043c7947 */ /* 0x000fea000b800000 */
[----:B------:R-:W-:-:S13]  /*38f0*/  ELECT P0, URZ, PT ;  /* 0x0000000000ff782f */ /* 0x000fda0003800000 */
.L_x_182:
[----:B------:R-:W-:Y:S05]  /*3900*/  @!P0 BRA `(.L_x_69) ;  /* 0x00000000005c8947 */ /* 0x000fea0003800000 */
[----:B--2---:R-:W2:Y:S02]  /*3910*/  LDS R4, [UR5+0x10] ;  /* 0x00001005ff047984 */ /* 0x004ea40008000800 */
[----:B--2---:R-:W-:-:S04]  /*3920*/  SHF.L.U32 R4, R4, 0x1f, RZ ;  /* 0x0000001f04047819 */ /* 0x004fc800000006ff */
[----:B------:R-:W2:Y:S02]  /*3930*/  SYNCS.PHASECHK.TRANS64.TRYWAIT P0, [UR5+0x8], R4 ;  /* 0x00000804ff0075a7 */ /* 0x000ea40008001105 */
[----:B--2---:R-:W-:Y:S05]  /*3940*/  @P0 BRA `(.L_x_71) ;  /* 0x0000000000080947 */ /* 0x004fea0003800000 */
[----:B------:R-:W2:Y:S02]  /*3950*/  SYNCS.PHASECHK.TRANS64.TRYWAIT P0, [UR5+0x8], R4 ;  /* 0x00000804ff0075a7 */ /* 0x000ea40008001105 */
[----:B--2---:R-:W-:Y:S05]  /*3960*/  @!P0 BRA `(.L_x_72) ;  /* 0x0000006000408947 */ /* 0x004fea0003800000 */
.L_x_71:
[----:B------:R-:W3:Y:S01]  /*3970*/  LDS R6, [UR6+0x190] ;  /* 0x00019006ff067984 */ /* 0x000ee20008000800 */
[----:B--2---:R-:W-:Y:S02]  /*3980*/  HFMA2 R3, -RZ, RZ, 0, 5.9604644775390625e-08 ;  /* 0x00000001ff037431 */ /* 0x004fe400000001ff */
[----:B------:R-:W-:Y:S01]  /*3990*/  IMAD.MOV.U32 R4, RZ, RZ, 0xffff ;  /* 0x0000ffffff047424 */ /* 0x000fe200078e00ff */
[----:B------:R-:W-:Y:S01]  /*39a0*/  UPRMT UR4, UR45, 0x654, UR7 ;  /* 0x000006542d047896 */ /* 0x000fe20008000007 */
[----:B---3--:R-:W-:-:S03]  /*39b0*/  IMAD.SHL.U32 R5, R6, 0x20, RZ ;  /* 0x0000002006057824 */ /* 0x008fc600078e00ff */
[-C--:B------:R-:W-:Y:S02]  /*39c0*/  SHF.L.U32 R4, R4, R6.reuse, RZ ;  /* 0x0000000604047219 */ /* 0x080fe400000006ff */
[----:B------:R-:W-:Y:S01]  /*39d0*/  SHF.L.U32 R6, R3, R6, RZ ;  /* 0x0000000603067219 */ /* 0x000fe200000006ff */
[----:B------:R3:W-:Y:S04]  /*39e0*/  STS [UR6+0x190], R5 ;  /* 0x00019005ff007988 */ /* 0x0007e80008000806 */
[----:B------:R3:W-:Y:S04]  /*39f0*/  ATOMS.OR RZ, [UR5+0x14], R4 ;  /* 0x00001404ffff798c */ /* 0x0007e8000b000005 */
[----:B------:R3:W-:Y:S01]  /*3a00*/  ATOMS.OR RZ, [UR5+0x18], R6 ;  /* 0x00001806ffff798c */ /* 0x0007e2000b000005 */
[----:B------:R-:W-:Y:S03]  /*3a10*/  SYNCS.ARRIVE.TRANS64.RED.A1T0 RZ, [UR4], RZ ;  /* 0x000000ffffff79a7 */ /* 0x000fe60008100404 */
[----:B------:R3:W-:Y:S01]  /*3a20*/  ATOMS.XOR RZ, [UR5+0x10], R3 ;  /* 0x00001003ffff798c */ /* 0x0007e2000b800005 */
[----:B------:R-:W-:Y:S05]  /*3a30*/  BRA `(.L_x_69) ;  /* 0x0000000000107947 */ /* 0x000fea0003800000 */
.L_x_62:
[----:B------:R-:W-:Y:S02]  /*3a40*/  MOV R3, 0xffffffff ;  /* 0xffffffff00037802 */ /* 0x000fe40000000f00 */
[----:B------:R-:W-:-:S03]  /*3a50*/  MOV R4, 0x3a80 ;  /* 0x00003a8000047802 */ /* 0x000fc60000000f00 */
[----:B------:R2:W-:Y:S04]  /*3a60*/  STS [UR6+0x190], R3 ;  /* 0x00019003ff007988 */ /* 0x0005e80008000806 */
[----:B-12--5:R-:W-:Y:S05]  /*3a70*/  CALL.REL.NOINC `($__internal_1_$__cuda_sm10x_tcgen05_guardrail_trap_phase_invalid_during_alloc) ;  /* 0x0000006800147944 */ /* 0x026fea0003c00000 */
.L_x_69:
[----:B------:R-:W-:Y:S05]  /*3a80*/  WARPSYNC.ALL ;  /* 0x0000000000007948 */ /* 0x000fea0003800000 */
[----:B------:R-:W4:Y:S01]  /*3a90*/  S2UR UR4, SR_CgaCtaId ;  /* 0x00000000000479c3 */ /* 0x000f220000008800 */
[----:B------:R-:W-:Y:S01]  /*3aa0*/  UMOV UR26, 0x400 ;  /* 0x00000400001a7882 */ /* 0x000fe20000000000 */
[----:B------:R-:W-:-:S06]  /*3ab0*/  NOP ;  /* 0x0000000000007918 */ /* 0x000fcc0000000000 */
[----:B------:R-:W-:Y:S06]  /*3ac0*/  BAR.ARV 0x6, 0xa0 ;  /* 0x0182800000007b1d */ /* 0x000fec0000002000 */
[----:B------:R-:W1:Y:S01]  /*3ad0*/  LDCU UR6, c[0x0][0x38c] ;  /* 0x00007180ff0677ac */ /* 0x000e620008000800 */
[----:B------:R-:W-:Y:S01]  /*3ae0*/  LOP3.LUT R0, R0, 0xffff, RZ, 0xc0, !PT ;  /* 0x0000ffff00007812 */ /* 0x000fe200078ec0ff */
[----:B--2---:R-:W-:Y:S01]  /*3af0*/  IMAD.MOV.U32 R9, RZ, RZ, 0x1 ;  /* 0x00000001ff097424 */ /* 0x004fe200078e00ff */
[----:B------:R-:W-:Y:S01]  /*3b00*/  LOP3.LUT R2, R2, 0xffff, RZ, 0xc0, !PT ;  /* 0x0000ffff02027812 */ /* 0x000fe200078ec0ff */
[----:B------:R-:W-:Y:S01]  /*3b10*/  IMAD.MOV.U32 R8, RZ, RZ, RZ ;  /* 0x000000ffff087224 */ /* 0x000fe200078e00ff */
[----:B------:R-:W-:Y:S01]  /*3b20*/  R2UR UR42, R0 ;  /* 0x00000000002a72ca */ /* 0x000fe200000e0000 */
[----:B------:R-:W-:Y:S01]  /*3b30*/  UMOV UR32, URZ ;  /* 0x000000ff00207c82 */ /* 0x000fe20008000000 */
[----:B------:R-:W-:Y:S01]  /*3b40*/  R2UR UR28, R2 ;  /* 0x00000000021c72ca */ /* 0x000fe200000e0000 */
[----:B------:R-:W-:Y:S01]  /*3b50*/  UMOV UR23, URZ ;  /* 0x000000ff00177c82 */ /* 0x000fe20008000000 */
[----:B------:R-:W-:Y:S01]  /*3b60*/  UMOV UR22, URZ ;  /* 0x000000ff00167c82 */ /* 0x000fe20008000000 */
[----:B----4-:R-:W-:-:S02]  /*3b70*/  ULEA UR26, UR4, UR26, 0x18 ;  /* 0x0000001a041a7291 */ /* 0x010fc4000f8ec0ff */
[----:B------:R-:W-:Y:S02]  /*3b80*/  UISETP.NE.AND UP3, UPT, UR46, URZ, UPT ;  /* 0x000000ff2e00728c */ /* 0x000fe4000bf65270 */
[----:B------:R-:W-:Y:S02]  /*3b90*/  UIADD3 UR5, UPT, UPT, UR26, 0x8400, URZ ;  /* 0x000084001a057890 */ /* 0x000fe4000fffe0ff */
[----:B------:R-:W-:Y:S02]  /*3ba0*/  UIADD3 UR4, UPT, UPT, UR26, 0x2c400, URZ ;  /* 0x0002c4001a047890 */ /* 0x000fe4000fffe0ff */
[----:B-1----:R-:W-:Y:S01]  /*3bb0*/  UIADD3 UR6, UPT, UPT, UR6, 0x1f, URZ ;  /* 0x0000001f06067890 */ /* 0x002fe2000fffe0ff */
[----:B---3--:R-:W1:Y:S01]  /*3bc0*/  LDS R3, [UR26+0x190] ;  /* 0x0001901aff037984 */ /* 0x008e620008000800 */
[----:B------:R-:W-:Y:S02]  /*3bd0*/  USHF.R.U32.HI UR5, URZ, 0x4, UR5 ;  /* 0x00000004ff057899 */ /* 0x000fe40008011605 */
[----:B------:R-:W-:-:S02]  /*3be0*/  USHF.R.S32.HI UR33, URZ, 0x1f, UR6 ;  /* 0x0000001fff217899 */ /* 0x000fc40008011406 */
[----:B------:R-:W-:Y:S02]  /*3bf0*/  USHF.R.U32.HI UR4, URZ, 0x4, UR4 ;  /* 0x00000004ff047899 */ /* 0x000fe40008011604 */
[----:B------:R-:W-:Y:S02]  /*3c00*/  ULEA.HI UR33, UR33, UR6, URZ, 0x5 ;  /* 0x0000000621217291 */ /* 0x000fe4000f8f28ff */
[----:B------:R-:W-:Y:S02]  /*3c10*/  ULOP3.LUT UR5, UR5, 0x3fff, URZ, 0xc0, !UPT ;  /* 0x00003fff05057892 */ /* 0x000fe4000f8ec0ff */
[----:B------:R-:W-:Y:S02]  /*3c20*/  USHF.R.S32.HI UR33, URZ, 0x5, UR33 ;  /* 0x00000005ff217899 */ /* 0x000fe40008011421 */
[----:B------:R-:W-:Y:S02]  /*3c30*/  ULOP3.LUT UR30, UR4, 0x3fff, URZ, 0xc0, !UPT ;  /* 0x00003fff041e7892 */ /* 0x000fe4000f8ec0ff */
[----:B------:R-:W-:Y:S01]  /*3c40*/  UISETP.LT.AND UP0, UPT, UR33, 0x1, UPT ;  /* 0x000000012100788c */ /* 0x000fe2000bf01270 */
[----:B------:R-:W-:Y:S01]  /*3c50*/  UMOV UR40, 0x0 ;  /* 0x0000000000287882 */ /* 0x000fe20000000000 */
[----:B------:R-:W-:Y:S01]  /*3c60*/  UMOV UR41, 0x10100910 ;  /* 0x1010091000297882 */ /* 0x000fe20000000000 */
[----:B------:R-:W-:-:S02]  /*3c70*/  ULOP3.LUT UR29, UR5, 0x10000, URZ, 0xfc, !UPT ;  /* 0x00010000051d7892 */ /* 0x000fc4000f8efcff */
[----:B------:R-:W-:Y:S02]  /*3c80*/  ULOP3.LUT UR30, UR30, 0x10000, URZ, 0xfc, !UPT ;  /* 0x000100001e1e7892 */ /* 0x000fe4000f8efcff */
[----:B------:R-:W-:Y:S01]  /*3c90*/  USEL UR43, UR33, 0x1, !UP0 ;  /* 0x00000001212b7887 */ /* 0x000fe2000c000000 */
[----:B------:R-:W-:Y:S01]  /*3ca0*/  UMOV UR38, 0x0 ;  /* 0x0000000000267882 */ /* 0x000fe20000000000 */
[----:B------:R-:W-:Y:S01]  /*3cb0*/  UMOV UR39, 0x10100910 ;  /* 0x1010091000277882 */ /* 0x000fe20000000000 */
[----:B------:R-:W-:Y:S01]  /*3cc0*/  UMOV UR36, 0x0 ;  /* 0x0000000000247882 */ /* 0x000fe20000000000 */
[----:B------:R-:W-:Y:S01]  /*3cd0*/  UMOV UR37, 0x10100910 ;  /* 0x1010091000257882 */ /* 0x000fe20000000000 */
[----:B------:R-:W-:Y:S01]  /*3ce0*/  UMOV UR34, 0x0 ;  /* 0x0000000000227882 */ /* 0x000fe20000000000 */
[----:B------:R-:W-:Y:S01]  /*3cf0*/  UMOV UR35, 0x10100910 ;  /* 0x1010091000237882 */ /* 0x000fe20000000000 */
[----:B-1----:R-:W-:Y:S02]  /*3d00*/  R2UR UR44, R3 ;  /* 0x00000000032c72ca */ /* 0x002fe400000e0000 */
[----:B------:R-:W-:-:S13]  /*3d10*/  CS2R R2, SRZ ;  /* 0x0000000000027805 */ /* 0x000fda000001ff00 */
.L_x_80:
[C---:B------:R-:W-:Y:S02]  /*3d20*/  LEA R0, R8.reuse, UR26, 0x3 ;  /* 0x0000001a08007c11 */ /* 0x040fe4000f8e18ff */
[----:B------:R-:W-:Y:S02]  /*3d30*/  SHF.L.U32 R4, R3, 0x1f, RZ ;  /* 0x0000001f03047819 */ /* 0x000fe400000006ff */
[----:B------:R-:W-:Y:S02]  /*3d40*/  LEA R5, R8, UR26, 0x4 ;  /* 0x0000001a08057c11 */ /* 0x000fe4000f8e20ff */
[----:B------:R-:W1:Y:S02]  /*3d50*/  SYNCS.PHASECHK.TRANS64.TRYWAIT P0, [R0+URZ+0xe0], R4 ;  /* 0x0000e004000075a7 */ /* 0x000e6400080011ff */
[----:B-1-3--:R-:W-:Y:S05]  /*3d60*/  @!P0 BRA `(.L_x_73) ;  /* 0x0000005c00588947 */ /* 0x00afea0003800000 */
.L_x_183:
[----:B-1----:R-:W1:Y:S01]  /*3d70*/  LDS.128 R4, [R5+0x170] ;  /* 0x0001700005047984 */ /* 0x002e620000000c00 */
[----:B------:R-:W-:Y:S02]  /*3d80*/  VIADD R0, R0, 0xf0 ;  /* 0x000000f000007836 */ /* 0x000fe40000000000 */
[----:B------:R-:W-:Y:S01]  /*3d90*/  VIADD R8, R8, 0x1 ;  /* 0x0000000108087836 */ /* 0x000fe20000000000 */
[----:B------:R-:W-:Y:S01]  /*3da0*/  @!PT LDS RZ, [RZ] ;  /* 0x00000000fffff984 */ /* 0x000fe20000000800 */
[----:B------:R-:W-:Y:S01]  /*3db0*/  @!PT LDS RZ, [RZ] ;  /* 0x00000000fffff984 */ /* 0x000fe20000000800 */
[----:B------:R-:W-:Y:S01]  /*3dc0*/  @!PT LDS RZ, [RZ] ;  /* 0x00000000fffff984 */ /* 0x000fe20000000800 */
[----:B------:R-:W-:Y:S01]  /*3dd0*/  @!PT LDS RZ, [RZ] ;  /* 0x00000000fffff984 */ /* 0x000fe20000000800 */
[----:B------:R2:W-:Y:S06]  /*3de0*/  MEMBAR.ALL.CTA ;  /* 0x0000000000007992 */ /* 0x0005ec0000008000 */
[----:B--2---:R-:W2:Y:S01]  /*3df0*/  FENCE.VIEW.ASYNC.S ;  /* 0x00000000000073c6 */ /* 0x004ea20000000000 */
[----:B------:R-:W-:-:S04]  /*3e00*/  PRMT R0, RZ, 0x654, R0 ;  /* 0x00000654ff007816 */ /* 0x000fc80000000000 */
[----:B--2---:R2:W-:Y:S01]  /*3e10*/  SYNCS.ARRIVE.TRANS64.RED.A1T0 RZ, [R0+URZ], RZ ;  /* 0x000000ff00ff79a7 */ /* 0x0045e200081004ff */
[----:B-1----:R-:W-:Y:S01]  /*3e20*/  LOP3.LUT P1, RZ, R6, 0x1, RZ, 0xc0, !PT ;  /* 0x0000000106ff7812 */ /* 0x002fe2000782c0ff */
[----:B--2---:R-:W-:-:S12]  /*3e30*/  BRA.U UP3, `(.L_x_74) ;  /* 0x0000000503087547 */ /* 0x004fd8000b800000 */
[----:B------:R-:W1:Y:S01]  /*3e40*/  LDCU UR4, c[0x0][0x38c] ;  /* 0x00007180ff0477ac */ /* 0x000e620008000800 */
[----:B------:R-:W-:Y:S02]  /*3e50*/  PLOP3.LUT P2, PT, PT, PT, PT, 0x80, 0x8 ;  /* 0x000000000008781c */ /* 0x000fe40003f4f070 */
[----:B------:R-:W-:Y:S01]  /*3e60*/  SHF.L.U32 R4, R9, 0x1f, RZ ;  /* 0x0000001f09047819 */ /* 0x000fe200000006ff */
[----:B------:R-:W-:Y:S02]  /*3e70*/  ULEA UR31, UR32, UR26, 0x3 ;  /* 0x0000001a201f7291 */ /* 0x000fe4000f8e18ff */
[----:B------:R-:W-:Y:S02]  /*3e80*/  ULEA UR11, UR32, UR44, 0x6 ;  /* 0x0000002c200b7291 */ /* 0x000fe4000f8e30ff */
[----:B-1----:R-:W-:-:S06]  /*3e90*/  UISETP.GE.AND UP0, UPT, UR4, 0x1, UPT ;  /* 0x000000010400788c */ /* 0x002fcc000bf06270 */
[----:B------:R-:W-:-:S05]  /*3ea0*/  PLOP3.LUT P0, PT, PT, PT, UP0, 0x80, 0x8 ;  /* 0x000000000008781c */ /* 0x000fca0003f0f008 */
[----:B------:R-:W-:-:S08]  /*3eb0*/  @UP0 ULEA UR4, UR23, UR26, 0x3 ;  /* 0x0000001a17040291 */ /* 0x000fd0000f8e18ff */
[----:B------:R-:W-:-:S04]  /*3ec0*/  @P0 SHF.L.U32 R0, R2, 0x1f, RZ ;  /* 0x0000001f02000819 */ /* 0x000fc800000006ff */
[----:B------:R1:W2:Y:S01]  /*3ed0*/  @P0 SYNCS.PHASECHK.TRANS64.TRYWAIT P2, [UR4], R0 ;  /* 0x00000000ff0005a7 */ /* 0x0002a20008041104 */
[----:B------:R-:W3:Y:S02]  /*3ee0*/  SYNCS.PHASECHK.TRANS64.TRYWAIT P0, [UR31+0x120], R4 ;  /* 0x00012004ff0075a7 */ /* 0x000ee4000800111f */
[----:B-123--:R-:W-:Y:S05]  /*3ef0*/  @!P0 BRA `(.L_x_75) ;  /* 0x0000005c00088947 */ /* 0x00efea0003800000 */
.L_x_185:
[----:B------:R-:W-:Y:S01]  /*3f00*/  UMOV UR27, UR22 ;  /* 0x00000016001b7c82 */ /* 0x000fe20008000000 */
[----:B------:R-:W-:Y:S05]  /*3f10*/  BRA.U !UP0, `(.L_x_76) ;  /* 0x0000000108c07547 */ /* 0x000fea000b800000 */
[----:B------:R-:W-:Y:S02]  /*3f20*/  UIADD3 UR27, UPT, UPT, UR43, UR22, URZ ;  /* 0x000000162b1b7290 */ /* 0x000fe4000fffe0ff */
[----:B------:R-:W-:Y:S01]  /*3f30*/  UPLOP3.LUT UP2, UPT, UPT, UPT, UPT, 0x40, 0x4 ;  /* 0x000000000004789c */ /* 0x000fe20003f4e870 */
[----:B------:R-:W-:Y:S01]  /*3f40*/  UMOV UR24, UR33 ;  /* 0x0000002100187c82 */ /* 0x000fe20008000000 */
[----:B------:R-:W-:-:S09]  /*3f50*/  UMOV UR10, UR23 ;  /* 0x00000017000a7c82 */ /* 0x000fd20008000000 */
.L_x_79:
[----:B--2---:R-:W-:Y:S01]  /*3f60*/  ULEA UR5, UR10, UR26, 0x3 ;  /* 0x0000001a0a057291 */ /* 0x004fe2000f8e18ff */
[----:B---3--:R-:W-:Y:S11]  /*3f70*/  @P2 BRA `(.L_x_77) ;  /* 0x00000000000c2947 */ /* 0x008ff60003800000 */
[----:B-1----:R-:W-:Y:S04]  /*3f80*/  SHF.L.U32 R4, R2, 0x1f, RZ ;  /* 0x0000001f02047819 */ /* 0x002fe800000006ff */
[----:B------:R-:W1:Y:S02]  /*3f90*/  SYNCS.PHASECHK.TRANS64.TRYWAIT P0, [UR5], R4 ;  /* 0x00000004ff0075a7 */ /* 0x000e640008001105 */
[----:B-1----:R-:W-:Y:S05]  /*3fa0*/  @!P0 BRA `(.L_x_78) ;  /* 0x0000005800f48947 */ /* 0x002fea0003800000 */
.L_x_77:
[----:B------:R-:W-:Y:S01]  /*3fb0*/  UISETP.NE.AND UP0, UPT, UR24, 0x1, UPT ;  /* 0x000000011800788c */ /* 0x000fe2000bf05270 */
[----:B------:R-:W-:Y:S01]  /*3fc0*/  PLOP3.LUT P2, PT, PT, PT, PT, 0x80, 0x8 ;  /* 0x000000000008781c */ /* 0x000fe20003f4f070 */
[----:B------:R-:W-:Y:S02]  /*3fd0*/  UIADD3 UR4, UPT, UPT, UR10, 0x1, URZ ;  /* 0x000000010a047890 */ /* 0x000fe4000fffe0ff */
[----:B------:R-:W-:Y:S02]  /*3fe0*/  UIADD3 UR25, UPT, UPT, UR5, 0x48, URZ ;  /* 0x0000004805197890 */ /* 0x000fe4000fffe0ff */
[----:B------:R-:W-:Y:S01]  /*3ff0*/  UISETP.NE.AND UP1, UPT, UR4, 0x9, UPT ;  /* 0x000000090400788c */ /* 0x000fe2000bf25270 */
[----:B------:R-:W-:Y:S01]  /*4000*/  PLOP3.LUT P0, PT, PT, PT, UP0, 0x80, 0x8 ;  /* 0x000000000008781c */ /* 0x000fe20003f0f008 */
[----:B------:R-:W-:Y:S02]  /*4010*/  UIADD3 UR22, UPT, UPT, UR22, 0x1, URZ ;  /* 0x0000000116167890 */ /* 0x000fe4000fffe0ff */
[----:B------:R-:W-:Y:S02]  /*4020*/  USEL UR6, URZ, 0x1, UP1 ;  /* 0x00000001ff067887 */ /* 0x000fe40008800000 */
[----:B------:R-:W-:Y:S02]  /*4030*/  USEL UR23, UR4, URZ, UP1 ;  /* 0x000000ff04177287 */ /* 0x000fe40008800000 */
[----:B------:R-:W-:Y:S02]  /*4040*/  UIADD3 UR24, UPT, UPT, UR24, -0x1, URZ ;  /* 0xffffffff18187890 */ /* 0x000fe4000fffe0ff */
[----:B------:R-:W-:Y:S01]  /*4050*/  @UP0 ULEA UR4, UR23, UR26, 0x3 ;  /* 0x0000001a17040291 */ /* 0x000fe2000f8e18ff */
[----:B------:R-:W-:Y:S01]  /*4060*/  LOP3.LUT R2, R2, UR6, RZ, 0x3c, !PT ;  /* 0x0000000602027c12 */ /* 0x000fe2000f8e3cff */
[----:B------:R-:W-:Y:S02]  /*4070*/  ULEA UR6, UR10, UR30, 0x8 ;  /* 0x0000001e0a067291 */ /* 0x000fe4000f8e40ff */
[----:B------:R-:W-:Y:S01]  /*4080*/  UISETP.NE.AND UP0, UPT, UR22, UR27, UPT ;  /* 0x0000001b1600728c */ /* 0x000fe2000bf05270 */
[----:B-1----:R-:W-:Y:S01]  /*4090*/  @P0 SHF.L.U32 R0, R2, 0x1f, RZ ;  /* 0x0000001f02000819 */ /* 0x002fe200000006ff */
[----:B------:R-:W-:Y:S02]  /*40a0*/  UIADD3 UR20, UPT, UPT, UR6, 0x2, URZ ;  /* 0x0000000206147890 */ /* 0x000fe4000fffe0ff */
[----:B------:R-:W-:Y:S01]  /*40b0*/  UIADD3 UR16, UPT, UPT, UR6, 0x4, URZ ;  /* 0x0000000406107890 */ /* 0x000fe2000fffe0ff */
[----:B------:R2:W3:Y:S01]  /*40c0*/  @P0 SYNCS.PHASECHK.TRANS64.TRYWAIT P2, [UR4], R0 ;  /* 0x00000000ff0005a7 */ /* 0x0004e20008041104 */
[----:B------:R-:W-:Y:S02]  /*40d0*/  ULEA UR4, UR10, UR29, 0xa ;  /* 0x0000001d0a047291 */ /* 0x000fe4000f8e50ff */
[----:B------:R-:W-:Y:S02]  /*40e0*/  UIADD3 UR12, UPT, UPT, UR6, 0x6, URZ ;  /* 0x00000006060c7890 */ /* 0x000fe4000fffe0ff */
[----:B------:R-:W-:Y:S02]  /*40f0*/  UIADD3 UR18, UPT, UPT, UR4, 0x2, URZ ;  /* 0x0000000204127890 */ /* 0x000fe4000fffe0ff */
[----:B------:R-:W-:Y:S02]  /*4100*/  UIADD3 UR14, UPT, UPT, UR4, 0x4, URZ ;  /* 0x00000004040e7890 */ /* 0x000fe4000fffe0ff */
[----:B------:R-:W-:Y:S01]  /*4110*/  UIADD3 UR8, UPT, UPT, UR4, 0x6, URZ ;  /* 0x0000000604087890 */ /* 0x000fe2000fffe0ff */
[----:B------:R-:W-:Y:S01]  /*4120*/  UMOV UR7, 0x40004040 ;  /* 0x4000404000077882 */ /* 0x000fe20000000000 */
[----:B------:R-:W-:Y:S01]  /*4130*/  UMOV UR5, 0x40004040 ;  /* 0x4000404000057882 */ /* 0x000fe20000000000 */
[----:B------:R-:W-:Y:S01]  /*4140*/  UMOV UR21, 0x40004040 ;  /* 0x4000404000157882 */ /* 0x000fe20000000000 */
[----:B------:R2:W-:Y:S01]  /*4150*/  UTCHMMA.2CTA gdesc[UR4], gdesc[UR6], tmem[UR11], tmem[UR40], idesc[UR41], UP2 ;  /* 0x00ff2806040075ea */ /* 0x0005e2000920000b */
[----:B------:R-:W-:Y:S01]  /*4160*/  UPLOP3.LUT UP2, UPT, UPT, UPT, UPT, 0x80, 0x8 ;  /* 0x000000000008789c */ /* 0x000fe20003f4f070 */
[----:B------:R-:W-:Y:S01]  /*4170*/  UMOV UR19, 0x40004040 ;  /* 0x4000404000137882 */ /* 0x000fe20000000000 */
[----:B------:R-:W-:Y:S01]  /*4180*/  UMOV UR17, 0x40004040 ;  /* 0x4000404000117882 */ /* 0x000fe20000000000 */
[----:B------:R2:W-:Y:S01]  /*4190*/  UTCHMMA.2CTA gdesc[UR18], gdesc[UR20], tmem[UR11], tmem[UR38], idesc[UR39], UPT ;  /* 0x00ff2614120075ea */ /* 0x0005e2000ba0000b */
[----:B------:R-:W-:Y:S01]  /*41a0*/  UMOV UR15, 0x40004040 ;  /* 0x40004040000f7882 */ /* 0x000fe20000000000 */
[----:B------:R-:W-:Y:S01]  /*41b0*/  UMOV UR13, 0x40004040 ;  /* 0x40004040000d7882 */ /* 0x000fe20000000000 */
[----:B------:R-:W-:Y:S01]  /*41c0*/  UMOV UR9, 0x40004040 ;  /* 0x4000404000097882 */ /* 0x000fe20000000000 */
[----:B------:R2:W-:Y:S01]  /*41d0*/  UTCHMMA.2CTA gdesc[UR14], gdesc[UR16], tmem[UR11], tmem[UR36], idesc[UR37], UPT ;  /* 0x00ff24100e0075ea */ /* 0x0005e2000ba0000b */
[----:B------:R2:W-:Y:S01]  /*41e0*/  UTCHMMA.2CTA gdesc[UR8], gdesc[UR12], tmem[UR11], tmem[UR34], idesc[UR35], UPT ;  /* 0x00ff220c080075ea */ /* 0x0005e2000ba0000b */
[----:B------:R2:W-:Y:S01]  /*41f0*/  UTCBAR.2CTA.MULTICAST [UR25], URZ, UR28 ;  /* 0x000000ff190073e9 */ /* 0x0005e2000820081c */
[----:B------:R-:W-:Y:S01]  /*4200*/  UMOV UR10, UR23 ;  /* 0x00000017000a7c82 */ /* 0x000fe20008000000 */
[----:B------:R-:W-:Y:S05]  /*4210*/  BRA.U UP0, `(.L_x_79) ;  /* 0xfffffffd00507547 */ /* 0x000fea000b83ffff */
.L_x_76:
[----:B--2---:R-:W-:Y:S01]  /*4220*/  UIADD3 UR4, UPT, UPT, UR31, 0x100, URZ ;  /* 0x000001001f047890 */ /* 0x004fe2000fffe0ff */
[----:B------:R-:W-:-:S08]  /*4230*/  UMOV UR22, UR27 ;  /* 0x0000001b00167c82 */ /* 0x000fd00008000000 */
[----:B------:R2:W-:Y:S01]  /*4240*/  UTCBAR.2CTA.MULTICAST [UR4], URZ, UR42 ;  /* 0x000000ff040073e9 */ /* 0x0005e2000820082a */
[----:B------:R-:W-:Y:S02]  /*4250*/  NOP ;  /* 0x0000000000007918 */ /* 0x000fe40000000000 */
.L_x_74:
[----:B--2---:R-:W-:Y:S01]  /*4260*/  UIADD3 UR4, UPT, UPT, UR32, 0x1, URZ ;  /* 0x0000000120047890 */ /* 0x004fe2000fffe0ff */
[----:B------:R-:W-:-:S03]  /*4270*/  ISETP.NE.AND P0, PT, R8, 0x2, PT ;  /* 0x000000020800780c */ /* 0x000fc60003f05270 */
[----:B------:R-:W-:Y:S01]  /*4280*/  UISETP.NE.AND UP0, UPT, UR4, 0x4, UPT ;  /* 0x000000040400788c */ /* 0x000fe2000bf05270 */
[----:B-1----:R-:W-:Y:S02]  /*4290*/  SEL R0, RZ, 0x1, P0 ;  /* 0x00000001ff007807 */ /* 0x002fe40000000000 */
[----:B------:R-:W-:Y:S01]  /*42a0*/  SEL R8, R8, RZ, P0 ;  /* 0x000000ff08087207 */ /* 0x000fe20000000000 */
[----:B------:R-:W-:Y:S01]  /*42b0*/  USEL UR5, URZ, 0x1, UP0 ;  /* 0x00000001ff057887 */ /* 0x000fe20008000000 */
[----:B------:R-:W-:Y:S01]  /*42c0*/  LOP3.LUT R3, R3, R0, RZ, 0x3c, !PT ;  /* 0x0000000003037212 */ /* 0x000fe200078e3cff */
[----:B------:R-:W-:-:S04]  /*42d0*/  USEL UR32, UR4, URZ, UP0 ;  /* 0x000000ff04207287 */ /* 0x000fc80008000000 */
[----:B------:R-:W-:Y:S01]  /*42e0*/  LOP3.LUT R9, R9, UR5, RZ, 0x3c, !PT ;  /* 0x0000000509097c12 */ /* 0x000fe2000f8e3cff */
[----:B------:R-:W-:Y:S07]  /*42f0*/  @P1 BRA `(.L_x_80) ;  /* 0xfffffff800881947 */ /* 0x000fee000383ffff */
[----:B------:R-:W1:Y:S01]  /*4300*/  S2UR UR8, SR_CgaCtaId ;  /* 0x00000000000879c3 */ /* 0x000e620000008800 */
[----:B------:R-:W-:Y:S01]  /*4310*/  ELECT P0, URZ, PT ;  /* 0x0000000000ff782f */ /* 0x000fe20003800000 */
[----:B------:R-:W-:Y:S01]  /*4320*/  HFMA2 R0, -RZ, RZ, 0, 5.9604644775390625e-08 ;  /* 0x00000001ff007431 */ /* 0x000fe200000001ff */
[----:B------:R-:W-:-:S05]  /*4330*/  UMOV UR4, 0x40 ;  /* 0x0000004000047882 */ /* 0x000fca0000000000 */
[----:B------:R-:W-:Y:S01]  /*4340*/  UVIRTCOUNT.DEALLOC.SMPOOL 0x80 ;  /* 0x000000800000784c */ /* 0x000fe20000000000 */
[----:B------:R-:W-:Y:S02]  /*4350*/  UISETP.NE.AND UP1, UPT, UR46, URZ, UPT ;  /* 0x000000ff2e00728c */ /* 0x000fe4000bf25270 */
[----:B-1----:R-:W-:-:S09]  /*4360*/  ULEA UR8, UR8, UR4, 0x18 ;  /* 0x0000000408087291 */ /* 0x002fd2000f8ec0ff */
[----:B------:R1:W-:Y:S01]  /*4370*/  @P0 STS.U8 [UR8+0x1c], R0 ;  /* 0x00001c00ff000988 */ /* 0x0003e20008000008 */
[----:B------:R-:W-:Y:S05]  /*4380*/  BRA.U UP1, `(.L_x_81) ;  /* 0x0000000101a07547 */ /* 0x000fea000b800000 */
[----:B------:R-:W-:Y:S01]  /*4390*/  UIADD3 UR7, UPT, UPT, UR26, 0x120, URZ ;  /* 0x000001201a077890 */ /* 0x000fe2000fffe0ff */
[----:B------:R-:W-:-:S03]  /*43a0*/  SHF.L.U32 R2, R9, 0x1f, RZ ;  /* 0x0000001f09027819 */ /* 0x000fc600000006ff */
[----:B------:R-:W-:-:S09]  /*43b0*/  ULEA UR4, UR32, UR7, 0x3 ;  /* 0x0000000720047291 */ /* 0x000fd2000f8e18ff */
[----:B------:R-:W2:Y:S02]  /*43c0*/  SYNCS.PHASECHK.TRANS64.TRYWAIT P0, [UR4], R2 ;  /* 0x00000002ff0075a7 */ /* 0x000ea40008001104 */
[----:B--2---:R-:W-:Y:S05]  /*43d0*/  @!P0 BRA `(.L_x_82) ;  /* 0x0000005800008947 */ /* 0x004fea0003800000 */
.L_x_188:
        /* <DEDUP_REMOVED lines=9> */
.L_x_190:
        /* <DEDUP_REMOVED lines=9> */
.L_x_192:
[----:B------:R-:W-:-:S04]  /*4500*/  UIADD3 UR4, UPT, UPT, UR4, 0x1, URZ ;  /* 0x0000000104047890 */ /* 0x000fc8000fffe0ff */
[----:B------:R-:W-:-:S04]  /*4510*/  UISETP.NE.AND UP0, UPT, UR4, 0x4, UPT ;  /* 0x000000040400788c */ /* 0x000fc8000bf05270 */
[----:B------:R-:W-:Y:S02]  /*4520*/  USEL UR5, URZ, 0x1, UP0 ;  /* 0x00000001ff057887 */ /* 0x000fe40008000000 */
[----:B------:R-:W-:-:S04]  /*4530*/  USEL UR4, UR4, URZ, UP0 ;  /* 0x000000ff04047287 */ /* 0x000fc80008000000 */
[----:B------:R-:W-:Y:S01]  /*4540*/  ULEA UR4, UR4, UR7, 0x3 ;  /* 0x0000000704047291 */ /* 0x000fe2000f8e18ff */
[----:B------:R-:W-:-:S04]  /*4550*/  LOP3.LUT R2, R2, UR5, RZ, 0x3c, !PT ;  /* 0x0000000502027c12 */ /* 0x000fc8000f8e3cff */
[----:B------:R-:W-:Y:S01]  /*4560*/  SHF.L.U32 R2, R2, 0x1f, RZ ;  /* 0x0000001f02027819 */ /* 0x000fe200000006ff */
[----:B-1----:R-:W-:-:S04]  /*4570*/  IMAD.U32 R0, RZ, RZ, UR4 ;  /* 0x00000004ff007e24 */ /* 0x002fc8000f8e00ff */
[----:B------:R1:W2:Y:S03]  /*4580*/  SYNCS.PHASECHK.TRANS64.TRYWAIT P0, [R0+URZ], R2 ;  /* 0x00000002000075a7 */ /* 0x0002a600080011ff */
[----:B--2---:R-:W-:Y:S05]  /*4590*/  @!P0 NANOSLEEP.SYNCS 0x989680 ;  /* 0x009896800000895d */ /* 0x004fea0003900000 */
[----:B------:R-:W2:Y:S02]  /*45a0*/  @!P0 SYNCS.PHASECHK.TRANS64 P0, [R0+URZ], R2 ;  /* 0x00000002000085a7 */ /* 0x000ea400080010ff */
[----:B--2---:R-:W-:Y:S05]  /*45b0*/  @P0 BRA `(.L_x_85) ;  /* 0x0000000000200947 */ /* 0x004fea0003800000 */
.L_x_86:
[----:B--2---:R2:W4:Y:S02]  /*45c0*/  SYNCS.PHASECHK.TRANS64.TRYWAIT P0, [R0+URZ], R2 ;  /* 0x00000002000075a7 */ /* 0x00452400080011ff */
[----:B----4-:R-:W-:Y:S05]  /*45d0*/  @!P0 NANOSLEEP.SYNCS 0x989680 ;  /* 0x009896800000895d */ /* 0x010fea0003900000 */
[----:B------:R-:W4:Y:S02]  /*45e0*/  @!P0 SYNCS.PHASECHK.TRANS64 P0, [R0+URZ], R2 ;  /* 0x00000002000085a7 */ /* 0x000f2400080010ff */
[----:B----4-:R-:W-:Y:S05]  /*45f0*/  @!P0 BRA `(.L_x_86) ;  /* 0xfffffffc00f08947 */ /* 0x010fea000383ffff */
[----:B------:R-:W-:Y:S05]  /*4600*/  BRA `(.L_x_85) ;  /* 0x00000000000c7947 */ /* 0x000fea0003800000 */
.L_x_81:
[----:B------:R-:W-:-:S04]  /*4610*/  UIADD3 UR4, UPT, UPT, UR26, 0x160, URZ ;  /* 0x000001601a047890 */ /* 0x000fc8000fffe0ff */
[----:B------:R-:W-:-:S09]  /*4620*/  UPRMT UR4, UR45, 0x654, UR4 ;  /* 0x000006542d047896 */ /* 0x000fd20008000004 */
[----:B------:R-:W-:Y:S03]  /*4630*/  SYNCS.ARRIVE.TRANS64.RED.A1T0 RZ, [UR4], RZ ;  /* 0x000000ffffff79a7 */ /* 0x000fe60008100404 */
.L_x_85:
[----:B-12---:R-:W-:Y:S01]  /*4640*/  SHF.L.U32 R2, RZ, 0x1f, RZ ;  /* 0x0000001fff027819 */ /* 0x006fe200000006ff */
[----:B------:R-:W-:Y:S01]  /*4650*/  UIADD3 UR4, UPT, UPT, UR26, 0x160, URZ ;  /* 0x000001601a047890 */ /* 0x000fe2000fffe0ff */
[----:B------:R-:W-:Y:S02]  /*4660*/  PLOP3.LUT P0, PT, PT, PT, UP1, 0x80, 0x8 ;  /* 0x000000000008781c */ /* 0x000fe40003f0f018 */
[----:B------:R-:W1:Y:S02]  /*4670*/  SYNCS.PHASECHK.TRANS64.TRYWAIT P1, [UR26+0x160], R2 ;  /* 0x00016002ff0075a7 */ /* 0x000e64000802111a */
[----:B-1----:R-:W-:Y:S09]  /*4680*/  @!P1 BRA `(.L_x_87) ;  /* 0x00000054009c9947 */ /* 0x002ff20003800000 */
.L_x_194:
[----:B------:R-:W-:Y:S01]  /*4690*/  @!UP1 UPRMT UR4, UR45, 0x654, UR4 ;  /* 0x000006542d049896 */ /* 0x000fe20008000004 */
[----:B------:R-:W-:Y:S01]  /*46a0*/  UMOV UR5, 0xffff ;  /* 0x0000ffff00057882 */ /* 0x000fe20000000000 */
[----:B------:R-:W-:-:S07]  /*46b0*/  UMOV UR6, 0x1 ;  /* 0x0000000100067882 */ /* 0x000fce0000000000 */
[----:B------:R-:W-:Y:S01]  /*46c0*/  @!P0 SYNCS.ARRIVE.TRANS64.RED.A1T0 RZ, [UR4], RZ ;  /* 0x000000ffffff89a7 */ /* 0x000fe20008100404 */
[----:B------:R-:W-:Y:S01]  /*46d0*/  NOP ;  /* 0x0000000000007918 */ /* 0x000fe20000000000 */
[----:B-1----:R-:W1:Y:S01]  /*46e0*/  LDS R0, [UR8+0x14] ;  /* 0x00001408ff007984 */ /* 0x002e620008000800 */
[----:B------:R-:W-:-:S04]  /*46f0*/  ULOP3.LUT UR4, UR44, 0xffff, URZ, 0xc0, !UPT ;  /* 0x0000ffff2c047892 */ /* 0x000fc8000f8ec0ff */
[----:B------:R-:W-:-:S04]  /*4700*/  USHF.R.U32.HI UR4, URZ, 0x5, UR4 ;  /* 0x00000005ff047899 */ /* 0x000fc80008011604 */
[----:B------:R-:W-:Y:S02]  /*4710*/  USHF.L.U32 UR5, UR5, UR4, URZ ;  /* 0x0000000405057299 */ /* 0x000fe400080006ff */
[----:B------:R-:W-:-:S04]  /*4720*/  USHF.L.U32 UR4, UR6, UR4, URZ ;  /* 0x0000000406047299 */ /* 0x000fc800080006ff */
[----:B-1----:R-:W-:-:S04]  /*4730*/  LOP3.LUT R0, R0, UR5, RZ, 0xc0, !PT ;  /* 0x0000000500007c12 */ /* 0x002fc8000f8ec0ff */
[----:B------:R-:W-:-:S13]  /*4740*/  ISETP.NE.AND P0, PT, R0, UR5, PT ;  /* 0x0000000500007c0c */ /* 0x000fda000bf05270 */
[----:B------:R-:W-:Y:S05]  /*4750*/  @P0 BRA `(.L_x_88) ;  /* 0x0000000000580947 */ /* 0x000fea0003800000 */
[----:B------:R-:W1:Y:S02]  /*4760*/  LDS R0, [UR8+0x18] ;  /* 0x00001808ff007984 */ /* 0x000e640008000800 */
[----:B-1----:R-:W-:-:S04]  /*4770*/  LOP3.LUT R0, R0, UR4, RZ, 0xc0, !PT ;  /* 0x0000000400007c12 */ /* 0x002fc8000f8ec0ff */
[----:B------:R-:W-:-:S13]  /*4780*/  ISETP.NE.AND P0, PT, R0, UR4, PT ;  /* 0x0000000400007c0c */ /* 0x000fda000bf05270 */
[----:B------:R-:W-:Y:S05]  /*4790*/  @P0 BRA `(.L_x_89) ;  /* 0x00000000003c0947 */ /* 0x000fea0003800000 */
[----:B------:R-:W1:Y:S01]  /*47a0*/  S2R R2, SR_LANEID ;  /* 0x0000000000027919 */ /* 0x000e620000000000 */
[----:B------:R-:W-:-:S06]  /*47b0*/  ULOP3.LUT UR5, URZ, UR5, URZ, 0x33, !UPT ;  /* 0x00000005ff057292 */ /* 0x000fcc000f8e33ff */
[----:B------:R-:W-:-:S04]  /*47c0*/  IMAD.U32 R0, RZ, RZ, UR5 ;  /* 0x00000005ff007e24 */ /* 0x000fc8000f8e00ff */
[----:B------:R2:W4:Y:S02]  /*47d0*/  REDUX UR7, R0 ;  /* 0x00000000000773c4 */ /* 0x0005240000000000 */
[----:B------:R1:W-:Y:S01]  /*47e0*/  UTCATOMSWS.AND URZ, UR5 ;  /* 0x0000000500ff79e3 */ /* 0x0003e20008000000 */
[----:B--2---:R-:W-:Y:S01]  /*47f0*/  LOP3.LUT R0, RZ, UR4, RZ, 0x33, !PT ;  /* 0x00000004ff007c12 */ /* 0x004fe2000f8e33ff */
[----:B------:R-:W-:Y:S02]  /*4800*/  VOTEU.ANY UR4, UPT, PT ;  /* 0x0000000000047886 */ /* 0x000fe400038e0100 */
[----:B------:R-:W-:Y:S02]  /*4810*/  UFLO.U32 UR4, UR4 ;  /* 0x00000004000472bd */ /* 0x000fe400080e0000 */
[----:B------:R-:W2:Y:S04]  /*4820*/  REDUX UR6, R0 ;  /* 0x00000000000673c4 */ /* 0x000ea80000000000 */
[----:B-1----:R-:W-:-:S02]  /*4830*/  ISETP.EQ.U32.AND P0, PT, R2, UR4, PT ;  /* 0x0000000402007c0c */ /* 0x002fc4000bf02070 */
[----:B----4-:R-:W-:-:S11]  /*4840*/  MOV R2, UR7 ;  /* 0x0000000700027c02 */ /* 0x010fd60008000f00 */
[----:B------:R1:W-:Y:S01]  /*4850*/  @P0 ATOMS.AND RZ, [UR8+0x14], R2 ;  /* 0x00001402ffff098c */ /* 0x0003e2000a800008 */
[----:B--2---:R-:W-:-:S05]  /*4860*/  IMAD.U32 R0, RZ, RZ, UR6 ;  /* 0x00000006ff007e24 */ /* 0x004fca000f8e00ff */
[----:B------:R1:W-:Y:S01]  /*4870*/  @P0 ATOMS.AND RZ, [UR8+0x18], R0 ;  /* 0x00001800ffff098c */ /* 0x0003e2000a800008 */
[----:B------:R-:W-:Y:S05]  /*4880*/  BRA `(.L_x_90) ;  /* 0x0000000000147947 */ /* 0x000fea0003800000 */
.L_x_89:
[----:B------:R-:W-:Y:S02]  /*4890*/  MOV R2, 0x48b0 ;  /* 0x000048b000027802 */ /* 0x000fe40000000f00 */
[----:B---3-5:R-:W-:Y:S05]  /*48a0*/  CALL.REL.NOINC `($__internal_0_$__cuda_sm10x_tcgen05_guardrail_trap_col_being_dealloced_not_returned_by_alloc) ;  /* 0x00000058007c7944 */ /* 0x028fea0003c00000 */
[----:B------:R-:W-:Y:S05]  /*48b0*/  BRA `(.L_x_90) ;  /* 0x0000000000087947 */ /* 0x000fea0003800000 */
.L_x_88:
[----:B------:R-:W-:Y:S02]  /*48c0*/  MOV R2, 0x48e0 ;  /* 0x000048e000027802 */ /* 0x000fe40000000f00 */
[----:B---3-5:R-:W-:Y:S05]  /*48d0*/  CALL.REL.NOINC `($__internal_2_$__cuda_sm10x_tcgen05_guardrail_trap_unallocated_columns_being_dealloced) ;  /* 0x0000005800887944 */ /* 0x028fea0003c00000 */
.L_x_90:
[----:B------:R-:W-:Y:S01]  /*48e0*/  NOP ;  /* 0x0000000000007918 */ /* 0x000fe20000000000 */
[----:B------:R-:W-:Y:S05]  /*48f0*/  EXIT ;  /* 0x000000000000794d */ /* 0x000fea0003800000 */
.L_x_61:
[----:B------:R-:W-:-:S09]  /*4900*/  UISETP.NE.OR UP0, UPT, UR20, 0x3, !UP4 ;  /* 0x000000031400788c */ /* 0x000fd2000e705670 */
[----:B------:R-:W-:Y:S05]  /*4910*/  BRA.U UP0, `(.L_x_91) ;  /* 0x0000001100847547 */ /* 0x000fea000b800000 */
[----:B------:R-:W2:Y:S01]  /*4920*/  LDCU.64 UR4, c[0x0][0x888] ;  /* 0x00011100ff0477ac */ /* 0x000ea20008000a00 */
[----:B------:R-:W3:Y:S01]  /*4930*/  S2UR UR10, SR_CgaCtaId ;  /* 0x00000000000a79c3 */ /* 0x000ee20000008800 */
[----:B------:R-:W-:Y:S02]  /*4940*/  HFMA2 R9, -RZ, RZ, 0, 0 ;  /* 0x00000000ff097431 */ /* 0x000fe400000001ff */
[----:B------:R-:W-:Y:S01]  /*4950*/  IMAD.MOV.U32 R11, RZ, RZ, 0x1 ;  /* 0x00000001ff0b7424 */ /* 0x000fe200078e00ff */
[----:B------:R-:W4:Y:S01]  /*4960*/  LDCU UR38, c[0x0][0x370] ;  /* 0x00006e00ff2677ac */ /* 0x000f220008000800 */
[----:B------:R-:W-:Y:S01]  /*4970*/  IMAD.MOV.U32 R10, RZ, RZ, RZ ;  /* 0x000000ffff0a7224 */ /* 0x000fe200078e00ff */
[----:B------:R-:W-:Y:S01]  /*4980*/  MOV R3, 0x2000 ;  /* 0x0000200000037802 */ /* 0x000fe20000000f00 */
[----:B------:R-:W4:Y:S01]  /*4990*/  LDCU.128 UR44, c[0x0][0xb10] ;  /* 0x00016200ff2c77ac */ /* 0x000f220008000c00 */
[----:B------:R-:W1:Y:S01]  /*49a0*/  LDC.64 R12, c[0x0][0x348] ;  /* 0x0000d200ff0c7b82 */ /* 0x000e620000000a00 */
[----:B------:R-:W3:Y:S01]  /*49b0*/  LDCU UR37, c[0x0][0x374] ;  /* 0x00006e80ff2577ac */ /* 0x000ee20008000800 */
[----:B------:R-:W3:Y:S01]  /*49c0*/  LDCU.64 UR30, c[0x0][0x890] ;  /* 0x00011200ff1e77ac */ /* 0x000ee20008000a00 */
[----:B------:R-:W3:Y:S01]  /*49d0*/  LDCU UR15, c[0x0][0xb0c] ;  /* 0x00016180ff0f77ac */ /* 0x000ee20008000800 */
[----:B--2---:R-:W-:Y:S01]  /*49e0*/  UISETP.NE.U32.AND UP0, UPT, UR4, URZ, UPT ;  /* 0x000000ff0400728c */ /* 0x004fe2000bf05070 */
[----:B------:R-:W2:Y:S01]  /*49f0*/  LDCU UR51, c[0x0][0xb20] ;  /* 0x00016400ff3377ac */ /* 0x000ea20008000800 */
[----:B------:R-:W2:Y:S01]  /*4a00*/  LDCU UR4, c[0x0][0xb30] ;  /* 0x00016600ff0477ac */ /* 0x000ea20008000800 */
[----:B------:R-:W-:Y:S01]  /*4a10*/  UMOV UR21, 0x400 ;  /* 0x0000040000157882 */ /* 0x000fe20000000000 */
[----:B----4-:R-:W-:-:S02]  /*4a20*/  UIMAD.WIDE.U32 UR6, UR38, UR44, URZ ;  /* 0x0000002c260672a5 */ /* 0x010fc4000f8e00ff */
[----:B---3--:R-:W-:Y:S02]  /*4a30*/  UIMAD.WIDE.U32 UR8, UR37, UR47, URZ ;  /* 0x0000002f250872a5 */ /* 0x008fe4000f8e00ff */
[----:B------:R-:W-:Y:S02]  /*4a40*/  ULEA UR21, UR10, UR21, 0x18 ;  /* 0x000000150a157291 */ /* 0x000fe4000f8ec0ff */
[----:B------:R-:W-:Y:S02]  /*4a50*/  UISETP.NE.U32.AND UP6, UPT, UR30, URZ, UPT ;  /* 0x000000ff1e00728c */ /* 0x000fe4000bfc5070 */
[----:B------:R-:W-:Y:S02]  /*4a60*/  UIADD3 UR39, UPT, UPT, UR21, 0xa8, URZ ;  /* 0x000000a815277890 */ /* 0x000fe4000fffe0ff */
[----:B------:R-:W-:Y:S02]  /*4a70*/  UIADD3 UR33, UPT, UPT, UR21, 0x90, URZ ;  /* 0x0000009015217890 */ /* 0x000fe4000fffe0ff */
[----:B------:R-:W-:-:S02]  /*4a80*/  UIADD3 UR25, UPT, UPT, UR21, 0x98, URZ ;  /* 0x0000009815197890 */ /* 0x000fc4000fffe0ff */
[----:B------:R-:W-:Y:S02]  /*4a90*/  UIADD3 UR17, UPT, UPT, UR21, 0xa0, URZ ;  /* 0x000000a015117890 */ /* 0x000fe4000fffe0ff */
[----:B------:R-:W-:Y:S02]  /*4aa0*/  UISETP.NE.AND.EX UP5, UPT, UR5, URZ, UPT, UP0 ;  /* 0x000000ff0500728c */ /* 0x000fe4000bfa5300 */
[----:B------:R-:W-:Y:S01]  /*4ab0*/  UISETP.NE.AND UP0, UPT, UR42, 0x1, UPT ;  /* 0x000000012a00788c */ /* 0x000fe2000bf05270 */
[----:B------:R-:W-:Y:S01]  /*4ac0*/  UMOV UR49, UR7 ;  /* 0x0000000700317c82 */ /* 0x000fe20008000000 */
[----:B------:R-:W-:Y:S01]  /*4ad0*/  UMOV UR48, UR9 ;  /* 0x0000000900307c82 */ /* 0x000fe20008000000 */
[----:B------:R-:W-:Y:S02]  /*4ae0*/  UISETP.NE.AND UP0, UPT, UR15, 0x1, UPT ;  /* 0x000000010f00788c */ /* 0x000fe4000bf05270 */
[----:B------:R-:W-:Y:S02]  /*4af0*/  UPLOP3.LUT UP4, UPT, UPT, UPT, UPT, 0x40, 0x4 ;  /* 0x000000000004789c */ /* 0x000fe40003f8e870 */
[----:B------:R-:W-:Y:S01]  /*4b00*/  UISETP.GE.AND UP2, UPT, UR42, 0x1, UPT ;  /* 0x000000012a00788c */ /* 0x000fe2000bf46270 */
[----:B------:R-:W3:Y:S01]  /*4b10*/  LDCU.64 UR22, c[0x0][0xb28] ;  /* 0x00016500ff1677ac */ /* 0x000ee20008000a00 */
[----:B------:R-:W-:-:S02]  /*4b20*/  UISETP.NE.AND.EX UP6, UPT, UR31, URZ, UPT, UP6 ;  /* 0x000000ff1f00728c */ /* 0x000fc4000bfc5360 */
[----:B------:R-:W-:Y:S02]  /*4b30*/  UPRMT UR39, UR10, 0x654, UR39 ;  /* 0x000006540a277896 */ /* 0x000fe40008000027 */
[----:B------:R-:W-:Y:S02]  /*4b40*/  UPRMT UR43, UR10, 0x654, UR33 ;  /* 0x000006540a2b7896 */ /* 0x000fe40008000021 */
[----:B------:R-:W-:Y:S02]  /*4b50*/  UPRMT UR41, UR10, 0x654, UR25 ;  /* 0x000006540a297896 */ /* 0x000fe40008000019 */
[----:B------:R-:W-:Y:S02]  /*4b60*/  UPRMT UR40, UR10, 0x654, UR17 ;  /* 0x000006540a287896 */ /* 0x000fe40008000011 */
[----:B------:R-:W-:Y:S02]  /*4b70*/  USHF.R.U32.HI UR49, URZ, UR45, UR49 ;  /* 0x0000002dff317299 */ /* 0x000fe40008011631 */
[----:B--2---:R-:W-:-:S02]  /*4b80*/  USHF.R.U32.HI UR48, URZ, UR51, UR48 ;  /* 0x00000033ff307299 */ /* 0x004fc40008011630 */
[----:B------:R-:W-:Y:S02]  /*4b90*/  UISETP.NE.AND UP0, UPT, UR46, 0x1, UPT ;  /* 0x000000012e00788c */ /* 0x000fe4000bf05270 */
[----:B-1----:R-:W-:-:S11]  /*4ba0*/  UISETP.NE.AND UP3, UPT, UR4, 0x1, UPT ;  /* 0x000000010400788c */ /* 0x002fd6000bf65270 */
.L_x_102:
[C---:B------:R-:W-:Y:S02]  /*4bb0*/  LEA R8, R10.reuse, UR21, 0x3 ;  /* 0x000000150a087c11 */ /* 0x040fe4000f8e18ff */
[----:B------:R-:W-:Y:S02]  /*4bc0*/  SHF.L.U32 R0, R9, 0x1f, RZ ;  /* 0x0000001f09007819 */ /* 0x000fe400000006ff */
[----:B------:R-:W-:Y:S02]  /*4bd0*/  LEA R4, R10, UR21, 0x4 ;  /* 0x000000150a047c11 */ /* 0x000fe4000f8e20ff */
[----:B-1----:R-:W1:Y:S02]  /*4be0*/  SYNCS.PHASECHK.TRANS64.TRYWAIT P0, [R8+URZ+0xe0], R0 ;  /* 0x0000e000080075a7 */ /* 0x002e6400080011ff */
[----:B-1----:R-:W-:Y:S05]  /*4bf0*/  @!P0 BRA `(.L_x_92) ;  /* 0x0000005000588947 */ /* 0x002fea0003800000 */
.L_x_195:
[----:B------:R-:W2:Y:S01]  /*4c00*/  LDS.128 R4, [R4+0x170] ;  /* 0x0001700004047984 */ /* 0x000ea20000000c00 */
[----:B------:R-:W-:Y:S01]  /*4c10*/  UISETP.GE.AND UP0, UPT, UR42, 0x1, UPT ;  /* 0x000000012a00788c */ /* 0x000fe2000bf06270 */
[----:B------:R-:W-:Y:S01]  /*4c20*/  @!PT LDS RZ, [RZ] ;  /* 0x00000000fffff984 */ /* 0x000fe20000000800 */
[----:B------:R-:W-:Y:S01]  /*4c30*/  @!PT LDS RZ, [RZ] ;  /* 0x00000000fffff984 */ /* 0x000fe20000000800 */
[----:B------:R-:W-:Y:S01]  /*4c40*/  @!PT LDS RZ, [RZ] ;  /* 0x00000000fffff984 */ /* 0x000fe20000000800 */
[----:B------:R-:W-:Y:S01]  /*4c50*/  @!PT LDS RZ, [RZ] ;  /* 0x00000000fffff984 */ /* 0x000fe20000000800 */
[----:B------:R4:W-:Y:S06]  /*4c60*/  MEMBAR.ALL.CTA ;  /* 0x0000000000007992 */ /* 0x0009ec0000008000 */
[----:B----4-:R-:W4:Y:S01]  /*4c70*/  FENCE.VIEW.ASYNC.S ;  /* 0x00000000000073c6 */ /* 0x010f220000000000 */
[----:B--2---:R-:W-:Y:S11]  /*4c80*/  LOP3.LUT P0, RZ, R6, 0x1, RZ, 0xc0, !PT ;  /* 0x0000000106ff7812 */ /* 0x004ff6000780c0ff */
[----:B------:R-:W-:Y:S02]  /*4c90*/  @!UPT UIADD3 URZ, UPT, UPT, URZ, URZ, URZ ;  /* 0x000000fffffff290 */ /* 0x000fe4000fffe0ff */
[----:B----4-:R-:W-:Y:S01]  /*4ca0*/  VOTEU.ANY UP2, P0 ;  /* 0x0000000000ff7886 */ /* 0x010fe20000040100 */
[----:B------:R-:W-:Y:S11]  /*4cb0*/  PLOP3.LUT P0, PT, PT, PT, UP2, 0x80, 0x8 ;  /* 0x000000000008781c */ /* 0x000ff60003f0f028 */
[----:B------:R-:W-:Y:S02]  /*4cc0*/  @!UPT UIADD3 URZ, UPT, UPT, URZ, URZ, URZ ;  /* 0x000000fffffff290 */ /* 0x000fe4000fffe0ff */
[----:B-1----:R-:W-:Y:S02]  /*4cd0*/  @P0 SHF.R.U32.HI R0, RZ, 0x10, R5 ;  /* 0x00000010ff000819 */ /* 0x002fe40000011605 */
[----:B------:R-:W-:Y:S02]  /*4ce0*/  @P0 MOV R2, R4 ;  /* 0x0000000400020202 */ /* 0x000fe40000000f00 */
[----:B------:R-:W-:Y:S01]  /*4cf0*/  @P0 R2UR UR4, R0 ;  /* 0x00000000000402ca */ /* 0x000fe200000e0000 */
[----:B------:R-:W-:Y:S01]  /*4d00*/  VIADD R0, R8, 0xf0 ;  /* 0x000000f008007836 */ /* 0x000fe20000000000 */
[----:B------:R-:W-:Y:S02]  /*4d10*/  @P0 LOP3.LUT R4, R5, 0xffff, RZ, 0xc0, !PT ;  /* 0x0000ffff05040812 */ /* 0x000fe400078ec0ff */
[----:B------:R-:W-:Y:S02]  /*4d20*/  @P0 R2UR UR6, R2 ;  /* 0x00000000020602ca */ /* 0x000fe400000e0000 */
[----:B------:R-:W-:Y:S02]  /*4d30*/  PRMT R0, RZ, 0x654, R0 ;  /* 0x00000654ff007816 */ /* 0x000fe40000000000 */
[----:B------:R-:W-:Y:S02]  /*4d40*/  @P0 R2UR UR5, R4 ;  /* 0x00000000040502ca */ /* 0x000fe400000e0000 */
[----:B------:R1:W-:Y:S03]  /*4d50*/  SYNCS.ARRIVE.TRANS64.RED.A1T0 RZ, [R0+URZ], RZ ;  /* 0x000000ff00ff79a7 */ /* 0x0003e600081004ff */
[----:B------:R-:W-:Y:S04]  /*4d60*/  @UP2 UMOV UR29, UR4 ;  /* 0x00000004001d2c82 */ /* 0x000fe80008000000 */
[----:B------:R-:W-:Y:S04]  /*4d70*/  @UP2 UMOV UR14, UR6 ;  /* 0x00000006000e2c82 */ /* 0x000fe80008000000 */
[----:B------:R-:W-:Y:S01]  /*4d80*/  @UP2 UMOV UR13, UR5 ;  /* 0x00000005000d2c82 */ /* 0x000fe20008000000 */
[----:B------:R-:W-:Y:S05]  /*4d90*/  BRA.U !UP0, `(.L_x_93) ;  /* 0x0000000108c07547 */ /* 0x000fea000b800000 */
[----:B------:R-:W-:Y:S02]  /*4da0*/  UIMAD.WIDE.U32 UR18, UR13, UR47, URZ ;  /* 0x0000002f0d1272a5 */ /* 0x000fe4000f8e00ff */
[----:B------:R-:W-:Y:S02]  /*4db0*/  UP2UR UR16, UPR, URZ, 0x4 ;  /* 0x00000004ff107883 */ /* 0x000fe40008000000 */
[----:B------:R-:W-:Y:S02]  /*4dc0*/  UISETP.NE.AND UP2, UPT, UR46, 0x1, UPT ;  /* 0x000000012e00788c */ /* 0x000fe4000bf45270 */
[----:B------:R-:W-:Y:S02]  /*4dd0*/  UIMAD.WIDE.U32 UR26, UR14, UR44, URZ ;  /* 0x0000002c0e1a72a5 */ /* 0x000fe4000f8e00ff */
[----:B------:R-:W-:Y:S02]  /*4de0*/  USEL UR4, UR37, UR48, !UP2 ;  /* 0x0000003025047287 */ /* 0x000fe4000d000000 */
[----:B------:R-:W-:Y:S02]  /*4df0*/  UISETP.NE.AND UP0, UPT, UR15, 0x1, UPT ;  /* 0x000000010f00788c */ /* 0x000fe4000bf05270 */
[----:B------:R-:W-:Y:S02]  /*4e00*/  UP2UR UR20, UPR, URZ, 0x2 ;  /* 0x00000002ff147883 */ /* 0x000fe40008000000 */
[----:B------:R-:W-:Y:S02]  /*4e10*/  UISETP.NE.AND UP1, UPT, UR42, 0x1, UPT ;  /* 0x000000012a00788c */ /* 0x000fe4000bf25270 */
[----:B---3--:R-:W-:Y:S02]  /*4e20*/  UIMAD.WIDE.U32 UR8, UR4, UR22, URZ ;  /* 0x00000016040872a5 */ /* 0x008fe4000f8e00ff */
[----:B------:R-:W-:Y:S01]  /*4e30*/  USEL UR7, UR38, UR49, !UP0 ;  /* 0x0000003126077287 */ /* 0x000fe2000c000000 */
[----:B------:R-:W-:Y:S02]  /*4e40*/  UMOV UR5, UR19 ;  /* 0x0000001300057c82 */ /* 0x000fe40008000000 */
[----:B------:R-:W-:Y:S02]  /*4e50*/  USHF.R.U32.HI UR6, URZ, UR51, UR5 ;  /* 0x00000033ff067299 */ /* 0x000fe40008011605 */
[----:B------:R-:W-:Y:S02]  /*4e60*/  UIMAD.WIDE.U32 UR10, UR7, UR22, URZ ;  /* 0x00000016070a72a5 */ /* 0x000fe4000f8e00ff */
[----:B------:R-:W-:Y:S02]  /*4e70*/  USEL UR6, UR13, UR6, !UP2 ;  /* 0x000000060d067287 */ /* 0x000fe4000d000000 */
[----:B------:R-:W-:Y:S01]  /*4e80*/  UISETP.NE.AND UP2, UPT, UR16, URZ, UPT ;  /* 0x000000ff1000728c */ /* 0x000fe2000bf45270 */
[----:B------:R-:W-:Y:S02]  /*4e90*/  UMOV UR5, UR27 ;  /* 0x0000001b00057c82 */ /* 0x000fe40008000000 */
[----:B------:R-:W-:Y:S03]  /*4ea0*/  USHF.R.U32.HI UR12, URZ, UR45, UR5 ;  /* 0x0000002dff0c7299 */ /* 0x000fe60008011605 */
[----:B------:R-:W-:Y:S02]  /*4eb0*/  UMOV UR5, UR9 ;  /* 0x0000000900057c82 */ /* 0x000fe40008000000 */
[----:B------:R-:W-:Y:S03]  /*4ec0*/  @UP1 USHF.R.U32.HI UR4, URZ, UR23, UR5 ;  /* 0x00000017ff041299 */ /* 0x000fe60008011605 */
[----:B------:R-:W-:Y:S01]  /*4ed0*/  UMOV UR5, UR11 ;  /* 0x0000000b00057c82 */ /* 0x000fe20008000000 */
[----:B------:R-:W-:Y:S02]  /*4ee0*/  UIMAD UR4, UR42, UR4, URZ ;  /* 0x000000042a0472a4 */ /* 0x000fe4000f8e02ff */
[----:B------:R-:W-:Y:S02]  /*4ef0*/  @UP1 USHF.R.U32.HI UR7, URZ, UR23, UR5 ;  /* 0x00000017ff071299 */ /* 0x000fe40008011605 */
[----:B------:R-:W-:Y:S02]  /*4f00*/  USEL UR5, UR14, UR12, !UP0 ;  /* 0x0000000c0e057287 */ /* 0x000fe4000c000000 */
[----:B------:R-:W-:Y:S02]  /*4f10*/  UIMAD.WIDE.U32 UR10, UR6, UR22, URZ ;  /* 0x00000016060a72a5 */ /* 0x000fe4000f8e00ff */
[----:B------:R-:W-:Y:S02]  /*4f20*/  UIMAD UR8, UR42, UR7, URZ ;  /* 0x000000072a0872a4 */ /* 0x000fe4000f8e02ff */
[----:B------:R-:W-:Y:S03]  /*4f30*/  UISETP.GE.AND UP0, UPT, UR6, UR4, UPT ;  /* 0x000000040600728c */ /* 0x000fe6000bf06270 */
[----:B------:R-:W-:Y:S01]  /*4f40*/  UMOV UR4, UR11 ;  /* 0x0000000b00047c82 */ /* 0x000fe20008000000 */
[----:B------:R-:W-:Y:S02]  /*4f50*/  UISETP.GE.OR UP0, UPT, UR5, UR8, UP0 ;  /* 0x000000080500728c */ /* 0x000fe40008706670 */
[----:B------:R-:W-:Y:S02]  /*4f60*/  USHF.R.U32.HI UR4, URZ, UR23, UR4 ;  /* 0x00000017ff047299 */ /* 0x000fe40008011604 */
[----:B------:R-:W-:Y:S02]  /*4f70*/  UIMAD.WIDE.U32 UR8, UR5, UR22, URZ ;  /* 0x00000016050872a5 */ /* 0x000fe4000f8e00ff */
[----:B------:R-:W-:Y:S04]  /*4f80*/  USEL UR10, UR6, UR4, !UP1 ;  /* 0x00000004060a7287 */ /* 0x000fe8000c800000 */
[----:B------:R-:W-:Y:S01]  /*4f90*/  UIADD3 UR11, UPT, UPT, -UR10, URZ, URZ ;  /* 0x000000ff0a0b7290 */ /* 0x000fe2000fffe1ff */
[----:B------:R-:W-:Y:S02]  /*4fa0*/  @!UP0 UMOV UR4, UR9 ;  /* 0x0000000900048c82 */ /* 0x000fe40008000000 */
[----:B------:R-:W-:Y:S02]  /*4fb0*/  @!UP0 USHF.R.U32.HI UR4, URZ, UR23, UR4 ;  /* 0x00000017ff048299 */ /* 0x000fe40008011604 */
[----:B------:R-:W-:Y:S02]  /*4fc0*/  UIMAD UR8, UR42, UR11, UR6 ;  /* 0x0000000b2a0872a4 */ /* 0x000fe4000f8e0206 */
[----:B------:R-:W-:Y:S02]  /*4fd0*/  @!UP0 USEL UR4, UR5, UR4, !UP1 ;  /* 0x0000000405048287 */ /* 0x000fe4000c800000 */
[----:B------:R-:W-:Y:S02]  /*4fe0*/  UISETP.NE.AND UP1, UPT, UR20, URZ, UPT ;  /* 0x000000ff1400728c */ /* 0x000fe4000bf25270 */
[----:B------:R-:W-:Y:S02]  /*4ff0*/  @!UP0 UIMAD UR8, UR7, UR8, UR4 ;  /* 0x00000008070882a4 */ /* 0x000fe4000f8e0204 */
[----:B------:R-:W-:Y:S02]  /*5000*/  @!UP0 UIADD3 UR9, UPT, UPT, UR10, -UR4, URZ ;  /* 0x800000040a098290 */ /* 0x000fe4000fffe0ff */
[----:B------:R-:W-:Y:S02]  /*5010*/  UIADD3 UR4, UPT, UPT, -UR5, URZ, URZ ;  /* 0x000000ff05047290 */ /* 0x000fe4000fffe1ff */
[----:B------:R-:W-:Y:S02]  /*5020*/  UIADD3 UR7, UPT, UPT, -UR6, URZ, URZ ;  /* 0x000000ff06077290 */ /* 0x000fe4000fffe1ff */
[----:B------:R-:W-:Y:S02]  /*5030*/  @!UP0 UIMAD UR6, UR9, UR42, UR5 ;  /* 0x0000002a090682a4 */ /* 0x000fe4000f8e0205 */
[----:B------:R-:W-:Y:S02]  /*5040*/  UIMAD UR14, UR15, UR4, UR14 ;  /* 0x000000040f0e72a4 */ /* 0x000fe4000f8e020e */
[----:B------:R-:W-:Y:S01]  /*5050*/  UIMAD UR13, UR46, UR7, UR13 ;  /* 0x000000072e0d72a4 */ /* 0x000fe2000f8e020d */
[----:B------:R-:W-:Y:S02]  /*5060*/  @!UP0 UMOV UR5, UR8 ;  /* 0x0000000800058c82 */ /* 0x000fe40008000000 */
[----:B------:R-:W-:Y:S02]  /*5070*/  UIMAD UR14, UR5, UR15, UR14 ;  /* 0x0000000f050e72a4 */ /* 0x000fe4000f8e020e */
[----:B------:R-:W-:Y:S11]  /*5080*/  UIMAD UR13, UR6, UR46, UR13 ;  /* 0x0000002e060d72a4 */ /* 0x000ff6000f8e020d */
[----:B------:R-:W-:Y:S01]  /*5090*/  @!UPT UIADD3 URZ, UPT, UPT, URZ, URZ, URZ ;  /* 0x000000fffffff290 */ /* 0x000fe2000fffe0ff */
.L_x_93:
[----:B------:R-:W2:Y:S01]  /*50a0*/  @!UP3 LDCU.128 UR8, c[0x0][0xb10] ;  /* 0x00016200ff08b7ac */ /* 0x000ea20008000c00 */
[----:B------:R-:W-:Y:S02]  /*50b0*/  ISETP.NE.U32.AND P0, PT, RZ, UR30, PT ;  /* 0x0000001eff007c0c */ /* 0x000fe4000bf05070 */
[----:B------:R-:W-:Y:S02]  /*50c0*/  SHF.L.U32 R4, R11, 0x1f, RZ ;  /* 0x0000001f0b047819 */ /* 0x000fe400000006ff */
[----:B------:R-:W-:Y:S01]  /*50d0*/  ISETP.NE.AND.EX P0, PT, RZ, UR31, PT, P0 ;  /* 0x0000001fff007c0c */ /* 0x000fe2000bf05300 */
[----:B------:R-:W4:Y:S01]  /*50e0*/  @!UP3 LDCU UR5, c[0x0][0xb0c] ;  /* 0x00016180ff05b7ac */ /* 0x000f220008000800 */
[----:B------:R-:W-:Y:S02]  /*50f0*/  USHF.L.U32 UR35, UR35, 0x7, URZ ;  /* 0x0000000723237899 */ /* 0x000fe400080006ff */
[----:B------:R-:W-:Y:S02]  /*5100*/  USHF.L.U32 UR34, UR34, 0x6, URZ ;  /* 0x0000000622227899 */ /* 0x000fe400080006ff */
[----:B--2---:R-:W-:Y:S07]  /*5110*/  UIMAD.WIDE.U32 UR6, UR14, UR8, URZ ;  /* 0x000000080e0672a5 */ /* 0x004fee000f8e00ff */
[----:B------:R-:W-:Y:S01]  /*5120*/  @!UP3 UMOV UR4, UR7 ;  /* 0x000000070004bc82 */ /* 0x000fe20008000000 */
[----:B----4-:R-:W-:Y:S02]  /*5130*/  @!UP3 UISETP.NE.AND UP0, UPT, UR5, 0x1, UPT ;  /* 0x000000010500b88c */ /* 0x010fe4000bf05270 */
[----:B------:R-:W-:Y:S02]  /*5140*/  @!UP3 USHF.R.U32.HI UR4, URZ, UR9, UR4 ;  /* 0x00000009ff04b299 */ /* 0x000fe40008011604 */
[----:B------:R-:W-:Y:S02]  /*5150*/  UIMAD.WIDE.U32 UR6, UR13, UR11, URZ ;  /* 0x0000000b0d0672a5 */ /* 0x000fe4000f8e00ff */
[----:B------:R-:W-:Y:S02]  /*5160*/  @!UP3 USEL UR8, UR14, UR4, !UP0 ;  /* 0x000000040e08b287 */ /* 0x000fe4000c000000 */
[----:B------:R-:W-:Y:S03]  /*5170*/  @!UP3 UISETP.NE.AND UP0, UPT, UR10, 0x1, UPT ;  /* 0x000000010a00b88c */ /* 0x000fe6000bf05270 */
[----:B------:R-:W-:Y:S02]  /*5180*/  @!UP3 UMOV UR6, UR7 ;  /* 0x000000070006bc82 */ /* 0x000fe40008000000 */
[----:B------:R-:W2:Y:S02]  /*5190*/  @!UP3 LDCU UR4, c[0x0][0xb20] ;  /* 0x00016400ff04b7ac */ /* 0x000ea40008000800 */
[----:B--2---:R-:W-:Y:S04]  /*51a0*/  @!UP3 USHF.R.U32.HI UR6, URZ, UR4, UR6 ;  /* 0x00000004ff06b299 */ /* 0x004fe80008011606 */
[----:B------:R-:W-:Y:S04]  /*51b0*/  @!UP3 USEL UR6, UR13, UR6, !UP0 ;  /* 0x000000060d06b287 */ /* 0x000fe8000c000000 */
[----:B------:R-:W-:Y:S02]  /*51c0*/  @!UP3 UIADD3 UR4, UPT, UPT, -UR8, UR6, URZ ;  /* 0x000000060804b290 */ /* 0x000fe4000fffe1ff */
[----:B------:R-:W-:Y:S02]  /*51d0*/  @!UP3 UIADD3 UR6, UPT, UPT, UR8, -UR6, URZ ;  /* 0x800000060806b290 */ /* 0x000fe4000fffe0ff */
[----:B------:R-:W-:Y:S02]  /*51e0*/  @!UP3 UIMAD UR14, UR4, UR5, UR14 ;  /* 0x00000005040eb2a4 */ /* 0x000fe4000f8e020e */
[----:B------:R-:W-:Y:S01]  /*51f0*/  @!UP3 UIMAD UR13, UR6, UR10, UR13 ;  /* 0x0000000a060db2a4 */ /* 0x000fe2000f8e020d */
[----:B------:R-:W-:Y:S11]  /*5200*/  BRA.U UP4, `(.L_x_94) ;  /* 0x0000000104107547 */ /* 0x000ff6000b800000 */
[----:B------:R-:W-:Y:S04]  /*5210*/  MOV R2, UR50 ;  /* 0x0000003200027c02 */ /* 0x000fe80008000f00 */
[----:B------:R-:W-:Y:S04]  /*5220*/  SHF.L.U32 R2, R2, 0x1f, RZ ;  /* 0x0000001f02027819 */ /* 0x000fe800000006ff */
[----:B------:R-:W2:Y:S02]  /*5230*/  SYNCS.PHASECHK.TRANS64.TRYWAIT P1, [UR21+0xd8], R2 ;  /* 0x0000d802ff0075a7 */ /* 0x000ea40008021115 */
[----:B--2---:R-:W-:Y:S05]  /*5240*/  @!P1 BRA `(.L_x_95) ;  /* 0x0000004800d89947 */ /* 0x004fea0003800000 */
.L_x_94:
[----:B------:R-:W-:Y:S05]  /*5250*/  BRA.U !UP6, `(.L_x_96) ;  /* 0x000000010e387547 */ /* 0x000fea000b800000 */
[----:B------:R-:W-:Y:S01]  /*5260*/  UPLOP3.LUT UP1, UPT, UPT, UPT, UP5, 0x80, 0x8 ;  /* 0x000000000008789c */ /* 0x000fe20003f2f050 */
[----:B-1----:R-:W-:Y:S01]  /*5270*/  HFMA2 R0, -RZ, RZ, 0, 5.9604644775390625e-08 ;  /* 0x00000001ff007431 */ /* 0x002fe200000001ff */
[----:B------:R-:W1:Y:S01]  /*5280*/  LDCU.64 UR8, c[0x0][0x358] ;  /* 0x00006b00ff0877ac */ /* 0x000e620008000a00 */
[----:B------:R-:W-:Y:S03]  /*5290*/  IMAD.MOV.U32 R52, RZ, RZ, 0x1 ;  /* 0x00000001ff347424 */ /* 0x000fe600078e00ff */
[----:B------:R-:W-:Y:S05]  /*52a0*/  PLOP3.LUT P1, PT, PT, PT, UP1, 0x80, 0x8 ;  /* 0x000000000008781c */ /* 0x000fea0003f2f018 */
[----:B------:R-:W2:Y:S01]  /*52b0*/  @UP1 LDCU.64 UR4, c[0x0][0x888] ;  /* 0x00011100ff0417ac */ /* 0x000ea20008000a00 */
[----:B------:R-:W-:Y:S07]  /*52c0*/  @UP1 UIMAD UR6, UR36, UR30, URZ ;  /* 0x0000001e240612a4 */ /* 0x000fee000f8e02ff */
[----:B------:R-:W-:Y:S01]  /*52d0*/  @!P1 PRMT R52, R0, 0x7610, R52 ;  /* 0x0000761000349816 */ /* 0x000fe20000000034 */
[----:B--2---:R-:W-:Y:S06]  /*52e0*/  @UP1 UIMAD.WIDE UR4, UR6, 0x4, UR4 ;  /* 0x00000004060418a5 */ /* 0x004fec000f8e0204 */
[----:B------:R-:W-:Y:S01]  /*52f0*/  IMAD.U32 R6, RZ, RZ, UR4 ;  /* 0x00000004ff067e24 */ /* 0x000fe2000f8e00ff */
[----:B------:R-:W-:Y:S04]  /*5300*/  MOV R7, UR5 ;  /* 0x0000000500077c02 */ /* 0x000fe80008000f00 */
[----:B------:R-:W2:Y:S01]  /*5310*/  @!UP1 LDCU UR4, c[0x0][0x880] ;  /* 0x00011000ff0497ac */ /* 0x000ea20008000800 */
[----:B-1---5:R4:W5:Y:S02]  /*5320*/  @P1 LDG.E R27, desc[UR8][R6.64] ;  /* 0x00000008061b1981 */ /* 0x022964000c1e1900 */
[----:B--2-4-:R-:W-:Y:S07]  /*5330*/  @!P1 IMAD.U32 R27, RZ, RZ, UR4 ;  /* 0x00000004ff1b9e24 */ /* 0x014fee000f8e00ff */
.L_x_96:
[----:B-----5:R-:W-:Y:S01]  /*5340*/  @!P0 FSETP.EQ.AND P2, PT, R27, RZ, PT ;  /* 0x000000ff1b00820b */ /* 0x020fe20003f42000 */
[----:B------:R-:W-:Y:S01]  /*5350*/  @!UPT UIADD3 URZ, UPT, UPT, URZ, URZ, URZ ;  /* 0x000000fffffff290 */ /* 0x000fe2000fffe0ff */
[----:B------:R-:W-:Y:S11]  /*5360*/  @!P0 BRA `(.L_x_97) ;  /* 0x0000000000148947 */ /* 0x000ff60003800000 */
[----:B------:R-:W-:Y:S02]  /*5370*/  LOP3.LUT P0, RZ, R52, 0xff, RZ, 0xc0, !PT ;  /* 0x000000ff34ff7812 */ /* 0x000fe4000780c0ff */
[----:B------:R-:W-:Y:S04]  /*5380*/  PLOP3.LUT P2, PT, PT, PT, UP1, 0x80, 0x8 ;  /* 0x000000000008781c */ /* 0x000fe80003f4f018 */
[----:B------:R-:W-:Y:S07]  /*5390*/  PLOP3.LUT P2, PT, P2, PT, PT, 0x8, 0x80 ;  /* 0x000000000080781c */ /* 0x000fee000174e170 */
[----:B------:R-:W-:Y:S11]  /*53a0*/  @P0 FSETP.EQ.AND P2, PT, R27, RZ, PT ;  /* 0x000000ff1b00020b */ /* 0x000ff60003f42000 */
[----:B------:R-:W-:Y:S02]  /*53b0*/  @!UPT UIADD3 URZ, UPT, UPT, URZ, URZ, URZ ;  /* 0x000000fffffff290 */ /* 0x000fe4000fffe0ff */
.L_x_97:
[----:B------:R-:W2:Y:S01]  /*53c0*/  SYNCS.PHASECHK.TRANS64.TRYWAIT P0, [UR21+0xb0], R4 ;  /* 0x0000b004ff0075a7 */ /* 0x000ea20008001115 */
[----:B------:R-:W-:Y:S04]  /*53d0*/  ELECT P1, URZ, PT ;  /* 0x0000000000ff782f */ /* 0x000fe80003820000 */
[----:B------:R-:W-:Y:S01]  /*53e0*/  PLOP3.LUT P1, PT, P2, P1, PT, 0xf2, 0x2f ;  /* 0x00000000002f781c */ /* 0x000fe20001723e72 */
[----:B------:R-:W-:Y:S01]  /*53f0*/  @!UPT UIADD3 URZ, UPT, UPT, URZ, URZ, URZ ;  /* 0x000000fffffff290 */ /* 0x000fe2000fffe0ff */
[----:B--2---:R-:W-:Y:S11]  /*5400*/  @!P0 BRA `(.L_x_98) ;  /* 0x0000004800808947 */ /* 0x004ff60003800000 */
.L_x_198:
[----:B-1----:R-:W-:Y:S01]  /*5410*/  @!P1 IADD3 R2, P0, PT, R12, 0x580, RZ ;  /* 0x000005800c029810 */ /* 0x002fe20007f1e0ff */
[----:B------:R-:W-:Y:S01]  /*5420*/  VOTEU.ALL UP0, P1 ;  /* 0x0000000000ff7886 */ /* 0x000fe20000800000 */
[----:B------:R-:W-:Y:S01]  /*5430*/  UMOV UR6, 0x0 ;  /* 0x0000000000067882 */ /* 0x000fe20000000000 */
[----:B------:R-:W-:Y:S01]  /*5440*/  UMOV UR7, 0x10000000 ;  /* 0x1000000000077882 */ /* 0x000fe20000000000 */
[----:B------:R-:W-:Y:S01]  /*5450*/  @!P1 R2UR UR5, R2 ;  /* 0x00000000020592ca */ /* 0x000fe200000e0000 */
[----:B------:R-:W-:Y:S01]  /*5460*/  @!P1 IMAD.X R0, RZ, RZ, R13, P0 ;  /* 0x000000ffff009224 */ /* 0x000fe200000e060d */
[----:B------:R-:W-:Y:S01]  /*5470*/  @!UP0 UIADD3 UR32, UPT, UPT, UR21, 0x200, URZ ;  /* 0x0000020015208890 */ /* 0x000fe2000fffe0ff */
[----:B------:R-:W-:Y:S03]  /*5480*/  VOTEU.ALL UP0, P1 ;  /* 0x0000000000ff7886 */ /* 0x000fe60000800000 */
[----:B------:R-:W-:Y:S01]  /*5490*/  @!P1 R2UR UR4, R0 ;  /* 0x00000000000492ca */ /* 0x000fe200000e0000 */
[----:B------:R-:W-:Y:S06]  /*54a0*/  @!P1 IMAD.MOV.U32 R0, RZ, RZ, 0x2000 ;  /* 0x00002000ff009424 */ /* 0x000fec00078e00ff */
[----:B------:R-:W-:Y:S06]  /*54b0*/  IMAD.U32 R6, RZ, RZ, UR5 ;  /* 0x00000005ff067e24 */ /* 0x000fec000f8e00ff */
[----:B------:R-:W-:Y:S01]  /*54c0*/  IMAD.U32 R7, RZ, RZ, UR4 ;  /* 0x00000004ff077e24 */ /* 0x000fe2000f8e00ff */
[----:B------:R-:W-:Y:S04]  /*54d0*/  @!P1 R2UR UR4, R6 ;  /* 0x00000000060492ca */ /* 0x000fe800000e0000 */
[----:B------:R-:W-:Y:S11]  /*54e0*/  @!P1 R2UR UR5, R7 ;  /* 0x00000000070592ca */ /* 0x000ff600000e0000 */
[----:B------:R-:W-:Y:S02]  /*54f0*/  @!UPT UIADD3 URZ, UPT, UPT, URZ, URZ, URZ ;  /* 0x000000fffffff290 */ /* 0x000fe4000fffe0ff */
[----:B------:R1:W-:Y:S01]  /*5500*/  @!UP0 UTMALDG.3D [UR32], [UR4], desc[UR6] ;  /* 0x00000620040085b4 */ /* 0x0003e20008011000 */
[----:B------:R1:W-:Y:S01]  /*5510*/  @!P1 SYNCS.ARRIVE.TRANS64.RED.A0TR RZ, [UR21+0x90], R0 ;  /* 0x00009000ffff99a7 */ /* 0x0003e20008300415 */
[----:B------:R-:W-:Y:S01]  /*5520*/  SYNCS.ARRIVE.TRANS64.RED.A1T0 RZ, [UR43], RZ ;  /* 0x000000ffffff79a7 */ /* 0x000fe2000810042b */
[----:B------:R-:W2:Y:S02]  /*5530*/  SYNCS.PHASECHK.TRANS64.TRYWAIT P0, [UR21+0xb8], R4 ;  /* 0x0000b804ff0075a7 */ /* 0x000ea40008001115 */
[----:B-12---:R-:W-:Y:S05]  /*5540*/  @!P0 BRA `(.L_x_99) ;  /* 0x0000004800488947 */ /* 0x006fea0003800000 */
.L_x_200:
[----:B------:R-:W-:Y:S01]  /*5550*/  @!P1 IADD3 R2, P0, PT, R12, 0x580, RZ ;  /* 0x000005800c029810 */ /* 0x000fe20007f1e0ff */
[----:B------:R-:W-:Y:S01]  /*5560*/  VOTEU.ALL UP0, P1 ;  /* 0x0000000000ff7886 */ /* 0x000fe20000800000 */
[----:B------:R-:W-:Y:S01]  /*5570*/  UMOV UR6, 0x0 ;  /* 0x0000000000067882 */ /* 0x000fe20000000000 */
[----:B------:R-:W-:Y:S01]  /*5580*/  UMOV UR7, 0x10000000 ;  /* 0x1000000000077882 */ /* 0x000fe20000000000 */
[----:B------:R-:W-:Y:S01]  /*5590*/  @!P1 R2UR UR5, R2 ;  /* 0x00000000020592ca */ /* 0x000fe200000e0000 */
[----:B-1----:R-:W-:Y:S01]  /*55a0*/  @!P1 IMAD.X R0, RZ, RZ, R13, P0 ;  /* 0x000000ffff009224 */ /* 0x002fe200000e060d */
[----:B------:R-:W-:Y:S02]  /*55b0*/  @!UP0 UIADD3 UR26, UPT, UPT, UR34, 0x10, URZ ;  /* 0x00000010221a8890 */ /* 0x000fe4000fffe0ff */
[----:B------:R-:W-:Y:S02]  /*55c0*/  @!UP0 UIADD3 UR24, UPT, UPT, UR21, 0x2200, URZ ;  /* 0x0000220015188890 */ /* 0x000fe4000fffe0ff */
[----:B------:R-:W-:Y:S01]  /*55d0*/  @!P1 R2UR UR4, R0 ;  /* 0x00000000000492ca */ /* 0x000fe200000e0000 */
[----:B------:R-:W-:Y:S01]  /*55e0*/  VOTEU.ALL UP0, P1 ;  /* 0x0000000000ff7886 */ /* 0x000fe20000800000 */
[----:B------:R-:W-:Y:S01]  /*55f0*/  @!P1 IMAD.MOV.U32 R0, RZ, RZ, 0x2000 ;  /* 0x00002000ff009424 */ /* 0x000fe200078e00ff */
[----:B------:R-:W-:Y:S01]  /*5600*/  UMOV UR27, UR35 ;  /* 0x00000023001b7c82 */ /* 0x000fe20008000000 */
[----:B------:R-:W-:Y:S03]  /*5610*/  UMOV UR28, UR36 ;  /* 0x00000024001c7c82 */ /* 0x000fe60008000000 */
        /* <DEDUP_REMOVED lines=10> */
.L_x_202:
[----:B------:R-:W-:Y:S01]  /*56c0*/  @!P1 IADD3 R2, P0, PT, R12, 0x580, RZ ;  /* 0x000005800c029810 */ /* 0x000fe20007f1e0ff */
[----:B------:R-:W-:Y:S01]  /*56d0*/  VOTEU.ALL UP0, P1 ;  /* 0x0000000000ff7886 */ /* 0x000fe20000800000 */
[----:B------:R-:W-:Y:S01]  /*56e0*/  UMOV UR6, 0x0 ;  /* 0x0000000000067882 */ /* 0x000fe20000000000 */
[----:B------:R-:W-:Y:S01]  /*56f0*/  UMOV UR7, 0x10000000 ;  /* 0x1000000000077882 */ /* 0x000fe20000000000 */
[----:B------:R-:W-:Y:S01]  /*5700*/  @!P1 R2UR UR5, R2 ;  /* 0x00000000020592ca */ /* 0x000fe200000e0000 */
[----:B-1----:R-:W-:Y:S01]  /*5710*/  @!P1 IMAD.X R0, RZ, RZ, R13, P0 ;  /* 0x000000ffff009224 */ /* 0x002fe200000e060d */
[----:B------:R-:W-:Y:S01]  /*5720*/  @!UP0 UIADD3 UR18, UPT, UPT, UR34, 0x20, URZ ;  /* 0x0000002022128890 */ /* 0x000fe2000fffe0ff */
[----:B------:R-:W-:Y:S01]  /*5730*/  VIADD R10, R10, 0x1 ;  /* 0x000000010a0a7836 */ /* 0x000fe20000000000 */
        /* <DEDUP_REMOVED lines=16> */
.L_x_204:
[----:B------:R-:W-:Y:S01]  /*5840*/  @!P1 IADD3 R2, P0, PT, R12, 0x580, RZ ;  /* 0x000005800c029810 */ /* 0x000fe20007f1e0ff */
[----:B------:R-:W-:Y:S01]  /*5850*/  VOTEU.ALL UP0, P1 ;  /* 0x0000000000ff7886 */ /* 0x000fe20000800000 */
[----:B------:R-:W-:Y:S01]  /*5860*/  UMOV UR6, 0x0 ;  /* 0x0000000000067882 */ /* 0x000fe20000000000 */
[----:B------:R-:W-:Y:S01]  /*5870*/  UMOV UR7, 0x10000000 ;  /* 0x1000000000077882 */ /* 0x000fe20000000000 */
[----:B------:R-:W-:Y:S01]  /*5880*/  @!P1 R2UR UR5, R2 ;  /* 0x00000000020592ca */ /* 0x000fe200000e0000 */
[----:B-1----:R-:W-:Y:S01]  /*5890*/  @!P1 IMAD.X R0, RZ, RZ, R13, P0 ;  /* 0x000000ffff009224 */ /* 0x002fe200000e060d */
[----:B------:R-:W-:Y:S01]  /*58a0*/  @!UP0 UIADD3 UR10, UPT, UPT, UR34, 0x30, URZ ;  /* 0x00000030220a8890 */ /* 0x000fe2000fffe0ff */
[----:B------:R-:W-:Y:S01]  /*58b0*/  R2UR UR18, R54 ;  /* 0x00000000361272ca */ /* 0x000fe200000e0000 */
[----:B------:R-:W-:Y:S01]  /*58c0*/  @!UP0 UIADD3 UR8, UPT, UPT, UR21, 0x6200, URZ ;  /* 0x0000620015088890 */ /* 0x000fe2000fffe0ff */
[----:B------:R-:W-:Y:S01]  /*58d0*/  R2UR UR16, R55 ;  /* 0x00000000371072ca */ /* 0x000fe200000e0000 */
[----:B------:R-:W-:Y:S01]  /*58e0*/  @!UP0 UIADD3 UR9, UPT, UPT, UR21, 0xa8, URZ ;  /* 0x000000a815098890 */ /* 0x000fe2000fffe0ff */
[----:B------:R-:W-:Y:S01]  /*58f0*/  @!P1 R2UR UR4, R0 ;  /* 0x00000000000492ca */ /* 0x000fe200000e0000 */
[----:B------:R-:W-:Y:S01]  /*5900*/  VOTEU.ALL UP0, P1 ;  /* 0x0000000000ff7886 */ /* 0x000fe20000800000 */
[----:B------:R-:W-:Y:S01]  /*5910*/  UMOV UR11, UR35 ;  /* 0x00000023000b7c82 */ /* 0x000fe20008000000 */
[----:B------:R-:W-:Y:S01]  /*5920*/  UMOV UR12, UR36 ;  /* 0x00000024000c7c82 */ /* 0x000fe20008000000 */
[C---:B------:R-:W-:Y:S01]  /*5930*/  ISETP.NE.AND P0, PT, R10.reuse, 0x2, PT ;  /* 0x000000020a00780c */ /* 0x040fe20003f05270 */
[----:B------:R-:W-:Y:S01]  /*5940*/  UMOV UR36, UR29 ;  /* 0x0000001d00247c82 */ /* 0x000fe20008000000 */
[----:B------:R-:W-:Y:S01]  /*5950*/  IMAD.U32 R4, RZ, RZ, UR5 ;  /* 0x00000005ff047e24 */ /* 0x000fe2000f8e00ff */
[----:B------:R-:W-:Y:S01]  /*5960*/  LOP3.LUT R11, R11, 0x1, RZ, 0x3c, !PT ;  /* 0x000000010b0b7812 */ /* 0x000fe200078e3cff */
[----:B------:R-:W-:Y:S01]  /*5970*/  UPLOP3.LUT UP4, UPT, UPT, UPT, UPT, 0x80, 0x8 ;  /* 0x000000000008789c */ /* 0x000fe20003f8f070 */
[----:B------:R-:W-:Y:S01]  /*5980*/  SEL R0, RZ, 0x1, P0 ;  /* 0x00000001ff007807 */ /* 0x000fe20000000000 */
[----:B------:R-:W-:Y:S01]  /*5990*/  UIADD3 UR34, UPT, UPT, UR13, UR18, URZ ;  /* 0x000000120d227290 */ /* 0x000fe2000fffe0ff */
[----:B------:R-:W-:Y:S01]  /*59a0*/  SEL R10, R10, RZ, P0 ;  /* 0x000000ff0a0a7207 */ /* 0x000fe20000000000 */
[----:B------:R-:W-:Y:S01]  /*59b0*/  UIADD3 UR35, UPT, UPT, UR14, UR16, URZ ;  /* 0x000000100e237290 */ /* 0x000fe2000fffe0ff */
[----:B------:R-:W-:Y:S01]  /*59c0*/  IMAD.U32 R5, RZ, RZ, UR4 ;  /* 0x00000004ff057e24 */ /* 0x000fe2000f8e00ff */
[----:B------:R-:W-:Y:S02]  /*59d0*/  @!P1 R2UR UR4, R4 ;  /* 0x00000000040492ca */ /* 0x000fe400000e0000 */
[----:B------:R-:W-:Y:S02]  /*59e0*/  LOP3.LUT R9, R9, R0, RZ, 0x3c, !PT ;  /* 0x0000000009097212 */ /* 0x000fe400078e3cff */
[----:B------:R-:W-:Y:S11]  /*59f0*/  @!P1 R2UR UR5, R5 ;  /* 0x00000000050592ca */ /* 0x000ff600000e0000 */
[----:B------:R-:W-:Y:S02]  /*5a00*/  @!UPT UIADD3 URZ, UPT, UPT, URZ, URZ, URZ ;  /* 0x000000fffffff290 */ /* 0x000fe4000fffe0ff */
[----:B------:R1:W-:Y:S01]  /*5a10*/  @!UP0 UTMALDG.3D [UR8], [UR4], desc[UR6] ;  /* 0x00000608040085b4 */ /* 0x0003e20008011000 */
[----:B------:R1:W-:Y:S01]  /*5a20*/  @!P1 SYNCS.ARRIVE.TRANS64.RED.A0TR RZ, [UR21+0xa8], R3 ;  /* 0x0000a803ffff99a7 */ /* 0x0003e20008300415 */
[----:B------:R-:W-:Y:S01]  /*5a30*/  SYNCS.ARRIVE.TRANS64.RED.A1T0 RZ, [UR39], RZ ;  /* 0x000000ffffff79a7 */ /* 0x000fe20008100427 */
[----:B------:R-:W-:Y:S05]  /*5a40*/  BRA.U UP2, `(.L_x_102) ;  /* 0xfffffff102587547 */ /* 0x000fea000b83ffff */
[----:B------:R-:W-:-:S04]  /*5a50*/  SHF.L.U32 R2, R11, 0x1f, RZ ;  /* 0x0000001f0b027819 */ /* 0x000fc800000006ff */
[----:B------:R-:W2:Y:S02]  /*5a60*/  SYNCS.PHASECHK.TRANS64.TRYWAIT P0, [UR21+0xb0], R2 ;  /* 0x0000b002ff0075a7 */ /* 0x000ea40008001115 */
[----:B--2---:R-:W-:Y:S05]  /*5a70*/  @!P0 BRA `(.L_x_103) ;  /* 0x0000004400448947 */ /* 0x004fea0003800000 */
.L_x_206:
[----:B------:R-:W4:Y:S02]  /*5a80*/  SYNCS.PHASECHK.TRANS64.TRYWAIT P0, [UR21+0xb8], R2 ;  /* 0x0000b802ff0075a7 */ /* 0x000f240008001115 */
[----:B----4-:R-:W-:Y:S05]  /*5a90*/  @!P0 BRA `(.L_x_104) ;  /* 0x0000004400548947 */ /* 0x010fea0003800000 */
.L_x_208:
[----:B------:R-:W4:Y:S02]  /*5aa0*/  SYNCS.PHASECHK.TRANS64.TRYWAIT P0, [UR21+0xc0], R2 ;  /* 0x0000c002ff0075a7 */ /* 0x000f240008001115 */
[----:B----4-:R-:W-:Y:S05]  /*5ab0*/  @!P0 BRA `(.L_x_105) ;  /* 0x0000004400648947 */ /* 0x010fea0003800000 */
.L_x_210:
[----:B--2---:R-:W-:-:S07]  /*5ac0*/  MOV R0, UR21 ;  /* 0x0000001500007c02 */ /* 0x004fce0008000f00 */
.L_x_106:
[----:B--2---:R-:W-:-:S04]  /*5ad0*/  SHF.L.U32 R2, R11, 0x1f, RZ ;  /* 0x0000001f0b027819 */ /* 0x004fc800000006ff */
[----:B------:R2:W4:Y:S03]  /*5ae0*/  SYNCS.PHASECHK.TRANS64.TRYWAIT P0, [R0+URZ+0xc8], R2 ;  /* 0x0000c802000075a7 */ /* 0x00052600080011ff */
[----:B----4-:R-:W-:Y:S05]  /*5af0*/  @!P0 NANOSLEEP.SYNCS 0x989680 ;  /* 0x009896800000895d */ /* 0x010fea0003900000 */
[----:B------:R-:W4:Y:S02]  /*5b00*/  @!P0 SYNCS.PHASECHK.TRANS64 P0, [R0+URZ+0xc8], R2 ;  /* 0x0000c802000085a7 */ /* 0x000f2400080010ff */
[----:B-1-34-:R-:W-:Y:S05]  /*5b10*/  @P0 EXIT ;  /* 0x000000000000094d */ /* 0x01afea0003800000 */
[----:B------:R-:W-:Y:S05]  /*5b20*/  BRA `(.L_x_106) ;  /* 0xfffffffc00e87947 */ /* 0x000fea000383ffff */
.L_x_91:
[----:B------:R-:W-:-:S06]  /*5b30*/  UISETP.GE.AND UP0, UPT, UR20, 0x4, UPT ;  /* 0x000000041400788c */ /* 0x000fcc000bf06270 */
[----:B------:R-:W-:-:S13]  /*5b40*/  PLOP3.LUT P0, PT, PT, PT, UP0, 0x80, 0x8 ;  /* 0x000000000008781c */ /* 0x000fda0003f0f008 */
[----:B-1----:R-:W-:Y:S05]  /*5b50*/  @!P0 EXIT ;  /* 0x000000000000894d */ /* 0x002fea0003800000 */
[----:B------:R-:W1:Y:S08]  /*5b60*/  S2UR UR4, SR_CgaCtaId ;  /* 0x00000000000479c3 */ /* 0x000e700000008800 */
[----:B------:R-:W-:Y:S01]  /*5b70*/  BAR.SYNC.DEFER_BLOCKING 0x6, 0xa0 ;  /* 0x0182800000007b1d */ /* 0x000fe20000010000 */
[C---:B------:R-:W-:Y:S01]  /*5b80*/  IMAD.SHL.U32 R2, R67.reuse, 0x10, RZ ;  /* 0x0000001043027824 */ /* 0x040fe200078e00ff */
[C---:B------:R-:W-:Y:S01]  /*5b90*/  SHF.L.U32 R23, R67.reuse, 0x10, RZ ;  /* 0x0000001043177819 */ /* 0x040fe200000006ff */
[C---:B------:R-:W-:Y:S01]  /*5ba0*/  IMAD.SHL.U32 R66, R67.reuse, 0x2, RZ ;  /* 0x0000000243427824 */ /* 0x040fe200078e00ff */
[----:B------:R-:W-:Y:S01]  /*5bb0*/  LOP3.LUT R68, R67, 0x60, RZ, 0xc0, !PT ;  /* 0x0000006043447812 */ /* 0x000fe200078ec0ff */
[----:B------:R-:W-:Y:S01]  /*5bc0*/  HFMA2 R63, -RZ, RZ, 0, 5.9604644775390625e-08 ;  /* 0x00000001ff3f7431 */ /* 0x000fe200000001ff */
[----:B------:R-:W-:-:S02]  /*5bd0*/  UMOV UR44, 0x400 ;  /* 0x00000400002c7882 */ /* 0x000fc40000000000 */
[----:B------:R-:W2:Y:S01]  /*5be0*/  LDC.64 R50, c[0x0][0x8b0] ;  /* 0x00022c00ff327b82 */ /* 0x000ea20000000a00 */
[----:B------:R-:W-:Y:S01]  /*5bf0*/  LOP3.LUT R3, R2, 0x60, RZ, 0xc0, !PT ;  /* 0x0000006002037812 */ /* 0x000fe200078ec0ff */
[----:B------:R-:W-:Y:S01]  /*5c00*/  HFMA2 R61, -RZ, RZ, 0, 0 ;  /* 0x00000000ff3d7431 */ /* 0x000fe200000001ff */
[----:B------:R-:W-:Y:S01]  /*5c10*/  LOP3.LUT R65, R67, 0x2, RZ, 0xc0, !PT ;  /* 0x0000000243417812 */ /* 0x000fe200078ec0ff */
[----:B------:R-:W-:Y:S01]  /*5c20*/  IMAD.MOV.U32 R22, RZ, RZ, RZ ;  /* 0x000000ffff167224 */ /* 0x000fe200078e00ff */
[----:B------:R-:W-:Y:S01]  /*5c30*/  LOP3.LUT R66, R3, 0xc, R66, 0xf8, !PT ;  /* 0x0000000c03427812 */ /* 0x000fe200078ef842 */
[----:B------:R-:W-:Y:S01]  /*5c40*/  IMAD.MOV.U32 R59, RZ, RZ, RZ ;  /* 0x000000ffff3b7224 */ /* 0x000fe200078e00ff */
[----:B------:R-:W-:Y:S01]  /*5c50*/  LOP3.LUT R23, R23, 0x600000, RZ, 0xc0, !PT ;  /* 0x0060000017177812 */ /* 0x000fe200078ec0ff */
[----:B------:R-:W3:Y:S01]  /*5c60*/  LDC.64 R48, c[0x0][0x8a8] ;  /* 0x00022a00ff307b82 */ /* 0x000ee20000000a00 */
[----:B------:R-:W-:Y:S01]  /*5c70*/  LOP3.LUT R66, R66, 0x790, R2, 0xf8, !PT ;  /* 0x0000079042427812 */ /* 0x000fe200078ef802 */
[----:B------:R-:W4:Y:S01]  /*5c80*/  LDCU UR59, c[0x0][0x370] ;  /* 0x00006e00ff3b77ac */ /* 0x000f220008000800 */
[----:B------:R-:W-:-:S02]  /*5c90*/  LOP3.LUT R67, R67, 0x4, RZ, 0xc0, !PT ;  /* 0x0000000443437812 */ /* 0x000fc400078ec0ff */
[----:B------:R-:W-:Y:S01]  /*5ca0*/  MOV R62, RZ ;  /* 0x000000ff003e7202 */ /* 0x000fe20000000f00 */
[----:B------:R-:W2:Y:S01]  /*5cb0*/  LDCU UR43, c[0x0][0xb0c] ;  /* 0x00016180ff2b77ac */ /* 0x000ea20008000800 */
[----:B-1----:R-:W-:Y:S01]  /*5cc0*/  ULEA UR44, UR4, UR44, 0x18 ;  /* 0x0000002c042c7291 */ /* 0x002fe2000f8ec0ff */
[----:B------:R-:W1:Y:S03]  /*5cd0*/  LDCU UR39, c[0x0][0xb30] ;  /* 0x00016600ff2777ac */ /* 0x000e660008000800 */
[----:B------:R-:W-:Y:S01]  /*5ce0*/  UIADD3 UR4, UPT, UPT, UR44, 0x200, URZ ;  /* 0x000002002c047890 */ /* 0x000fe2000fffe0ff */
[----:B------:R-:W1:Y:S04]  /*5cf0*/  LDCU.64 UR56, c[0x0][0x888] ;  /* 0x00011100ff3877ac */ /* 0x000e680008000a00 */
[----:B------:R-:W4:Y:S01]  /*5d00*/  LDS R0, [UR44+0x190] ;  /* 0x0001902cff007984 */ /* 0x000f220008000800 */
[----:B------:R-:W-:Y:S01]  /*5d10*/  IMAD.U32 R57, RZ, RZ, UR4 ;  /* 0x00000004ff397e24 */ /* 0x000fe2000f8e00ff */
[----:B------:R-:W1:Y:S03]  /*5d20*/  LDCU.64 UR40, c[0x0][0xb28] ;  /* 0x00016500ff2877ac */ /* 0x000e660008000a00 */
[----:B------:R-:W-:Y:S01]  /*5d30*/  IMAD R66, R66, 0x4, R57 ;  /* 0x0000000442427824 */ /* 0x000fe200078e0239 */
[----:B------:R-:W1:Y:S03]  /*5d40*/  LDCU.64 UR62, c[0x0][0x890] ;  /* 0x00011200ff3e77ac */ /* 0x000e660008000a00 */
[--C-:B------:R-:W-:Y:S01]  /*5d50*/  IMAD R65, R65, -0x10, R66.reuse ;  /* 0xfffffff041417824 */ /* 0x100fe200078e0242 */
[----:B------:R-:W1:Y:S01]  /*5d60*/  LDCU.128 UR52, c[0x0][0xb10] ;  /* 0x00016200ff3477ac */ /* 0x000e620008000c00 */
[----:B------:R-:W-:Y:S01]  /*5d70*/  IMAD R64, R67, -0x10, R66 ;  /* 0xfffffff043407824 */ /* 0x000fe200078e0242 */
[----:B------:R-:W1:Y:S01]  /*5d80*/  LDCU UR58, c[0x0][0x374] ;  /* 0x00006e80ff3a77ac */ /* 0x000e620008000800 */
[----:B------:R-:W-:Y:S01]  /*5d90*/  UMOV UR47, URZ ;  /* 0x000000ff002f7c82 */ /* 0x000fe20008000000 */
[----:B------:R-:W-:Y:S01]  /*5da0*/  UMOV UR46, URZ ;  /* 0x000000ff002e7c82 */ /* 0x000fe20008000000 */
[----:B-1234-:R-:W-:-:S07]  /*5db0*/  IMAD.IADD R23, R0, 0x1, R23 ;  /* 0x0000000100177824 */ /* 0x01efce00078e0217 */
.L_x_150:
[----:B------:R-:W-:Y:S02]  /*5dc0*/  LEA R3, R59, UR44, 0x3 ;  /* 0x0000002c3b037c11 */ /* 0x000fe4000f8e18ff */
[----:B------:R-:W-:Y:S02]  /*5dd0*/  SHF.L.U32 R0, R61, 0x1f, RZ ;  /* 0x0000001f3d007819 */ /* 0x000fe400000006ff */
[----:B-1----:R-:W-:Y:S02]  /*5de0*/  LEA R4, R59, UR44, 0x4 ;  /* 0x0000002c3b047c11 */ /* 0x002fe4000f8e20ff */
[----:B------:R-:W1:Y:S02]  /*5df0*/  SYNCS.PHASECHK.TRANS64.TRYWAIT P0, [R3+URZ+0xe0], R0 ;  /* 0x0000e000030075a7 */ /* 0x000e6400080011ff */
[----:B-12---:R-:W-:Y:S05]  /*5e00*/  @!P0 BRA `(.L_x_107) ;  /* 0x0000004000a88947 */ /* 0x006fea0003800000 */
.L_x_211:
[----:B------:R-:W2:Y:S01]  /*5e10*/  LDS.128 R4, [R4+0x170] ;  /* 0x0001700004047984 */ /* 0x000ea20000000c00 */
[----:B------:R-:W-:Y:S01]  /*5e20*/  UISETP.GE.AND UP0, UPT, UR42, 0x1, UPT ;  /* 0x000000012a00788c */ /* 0x000fe2000bf06270 */
[----:B------:R-:W-:Y:S01]  /*5e30*/  @!PT LDS RZ, [RZ] ;  /* 0x00000000fffff984 */ /* 0x000fe20000000800 */
[----:B------:R-:W-:Y:S01]  /*5e40*/  @!PT LDS RZ, [RZ] ;  /* 0x00000000fffff984 */ /* 0x000fe20000000800 */
[----:B------:R-:W-:Y:S01]  /*5e50*/  @!PT LDS RZ, [RZ] ;  /* 0x00000000fffff984 */ /* 0x000fe20000000800 */
[----:B------:R-:W-:Y:S01]  /*5e60*/  @!PT LDS RZ, [RZ] ;  /* 0x00000000fffff984 */ /* 0x000fe20000000800 */
[----:B------:R3:W-:Y:S06]  /*5e70*/  MEMBAR.ALL.CTA ;  /* 0x0000000000007992 */ /* 0x0007ec0000008000 */
[----:B---3--:R-:W3:Y:S01]  /*5e80*/  FENCE.VIEW.ASYNC.S ;  /* 0x00000000000073c6 */ /* 0x008ee20000000000 */
[----:B--2---:R-:W-:Y:S11]  /*5e90*/  LOP3.LUT P0, RZ, R6, 0x1, RZ, 0xc0, !PT ;  /* 0x0000000106ff7812 */ /* 0x004ff6000780c0ff */
[----:B------:R-:W-:Y:S02]  /*5ea0*/  @!UPT UIADD3 URZ, UPT, UPT, URZ, URZ, URZ ;  /* 0x000000fffffff290 */ /* 0x000fe4000fffe0ff */
[----:B---3--:R-:W-:Y:S01]  /*5eb0*/  VOTEU.ANY UP1, P0 ;  /* 0x0000000000ff7886 */ /* 0x008fe20000020100 */
[----:B------:R-:W-:Y:S01]  /*5ec0*/  PLOP3.LUT P0, PT, PT, PT, UP1, 0x80, 0x8 ;  /* 0x000000000008781c */ /* 0x000fe20003f0f018 */
[----:B------:R-:W-:Y:S11]  /*5ed0*/  UP2UR UR61, UPR, URZ, 0x2 ;  /* 0x00000002ff3d7883 */ /* 0x000ff60008000000 */
[----:B------:R-:W-:Y:S01]  /*5ee0*/  @!UPT UIADD3 URZ, UPT, UPT, URZ, URZ, URZ ;  /* 0x000000fffffff290 */ /* 0x000fe2000fffe0ff */
        /* <DEDUP_REMOVED lines=13> */
[----:B------:R-:W2:Y:S01]  /*5fc0*/  LDCU UR12, c[0x0][0xb20] ;  /* 0x00016400ff0c77ac */ /* 0x000ea20008000800 */
[----:B------:R-:W-:Y:S02]  /*5fd0*/  UIMAD.WIDE.U32 UR4, UR58, UR55, URZ ;  /* 0x000000373a0472a5 */ /* 0x000fe4000f8e00ff */
[----:B------:R-:W-:Y:S02]  /*5fe0*/  UIMAD.WIDE.U32 UR6, UR59, UR52, URZ ;  /* 0x000000343b0672a5 */ /* 0x000fe4000f8e00ff */
[----:B------:R-:W-:Y:S02]  /*5ff0*/  UISETP.NE.AND UP0, UPT, UR54, 0x1, UPT ;  /* 0x000000013600788c */ /* 0x000fe4000bf05270 */
[----:B------:R-:W-:Y:S02]  /*6000*/  UIMAD.WIDE.U32 UR8, UR37, UR55, URZ ;  /* 0x00000037250872a5 */ /* 0x000fe4000f8e00ff */
[----:B------:R-:W-:Y:S02]  /*6010*/  UIMAD.WIDE.U32 UR10, UR38, UR52, URZ ;  /* 0x00000034260a72a5 */ /* 0x000fe4000f8e00ff */
[----:B------:R-:W-:Y:S02]  /*6020*/  UISETP.NE.AND UP1, UPT, UR43, 0x1, UPT ;  /* 0x000000012b00788c */ /* 0x000fe4000bf25270 */
[----:B------:R-:W-:Y:S01]  /*6030*/  UISETP.NE.AND UP2, UPT, UR42, 0x1, UPT ;  /* 0x000000012a00788c */ /* 0x000fe2000bf45270 */
[----:B------:R-:W-:Y:S02]  /*6040*/  UMOV UR4, UR5 ;  /* 0x0000000500047c82 */ /* 0x000fe40008000000 */
[----:B--2---:R-:W-:Y:S03]  /*6050*/  USHF.R.U32.HI UR5, URZ, UR12, UR4 ;  /* 0x0000000cff057299 */ /* 0x004fe60008011604 */
[----:B------:R-:W-:Y:S02]  /*6060*/  UMOV UR4, UR7 ;  /* 0x0000000700047c82 */ /* 0x000fe40008000000 */
[----:B------:R-:W-:Y:S02]  /*6070*/  USHF.R.U32.HI UR7, URZ, UR53, UR4 ;  /* 0x00000035ff077299 */ /* 0x000fe40008011604 */
[----:B------:R-:W-:Y:S02]  /*6080*/  USEL UR4, UR58, UR5, !UP0 ;  /* 0x000000053a047287 */ /* 0x000fe4000c000000 */
[----:B------:R-:W-:Y:S01]  /*6090*/  USEL UR7, UR59, UR7, !UP1 ;  /* 0x000000073b077287 */ /* 0x000fe2000c800000 */
[----:B------:R-:W-:Y:S01]  /*60a0*/  UMOV UR5, UR9 ;  /* 0x0000000900057c82 */ /* 0x000fe20008000000 */
[----:B------:R-:W-:Y:S02]  /*60b0*/  UIMAD.WIDE.U32 UR8, UR4, UR40, URZ ;  /* 0x00000028040872a5 */ /* 0x000fe4000f8e00ff */
[----:B------:R-:W-:Y:S03]  /*60c0*/  USHF.R.U32.HI UR6, URZ, UR12, UR5 ;  /* 0x0000000cff067299 */ /* 0x000fe60008011605 */
[----:B------:R-:W-:Y:S01]  /*60d0*/  UMOV UR5, UR11 ;  /* 0x0000000b00057c82 */ /* 0x000fe20008000000 */
[----:B------:R-:W-:Y:S02]  /*60e0*/  UIMAD.WIDE.U32 UR10, UR7, UR40, URZ ;  /* 0x00000028070a72a5 */ /* 0x000fe4000f8e00ff */
[----:B------:R-:W-:Y:S02]  /*60f0*/  USHF.R.U32.HI UR12, URZ, UR53, UR5 ;  /* 0x00000035ff0c7299 */ /* 0x000fe40008011605 */
[----:B------:R-:W-:Y:S01]  /*6100*/  USEL UR6, UR37, UR6, !UP0 ;  /* 0x0000000625067287 */ /* 0x000fe2000c000000 */
[----:B------:R-:W-:Y:S02]  /*6110*/  UMOV UR5, UR9 ;  /* 0x0000000900057c82 */ /* 0x000fe40008000000 */
[----:B------:R-:W-:Y:S01]  /*6120*/  UMOV UR10, UR11 ;  /* 0x0000000b000a7c82 */ /* 0x000fe20008000000 */
[----:B------:R-:W-:Y:S02]  /*6130*/  @UP2 USHF.R.U32.HI UR4, URZ, UR41, UR5 ;  /* 0x00000029ff042299 */ /* 0x000fe40008011605 */
[----:B------:R-:W-:Y:S02]  /*6140*/  @UP2 USHF.R.U32.HI UR7, URZ, UR41, UR10 ;  /* 0x00000029ff072299 */ /* 0x000fe4000801160a */
[----:B------:R-:W-:Y:S02]  /*6150*/  UIMAD UR4, UR42, UR4, URZ ;  /* 0x000000042a0472a4 */ /* 0x000fe4000f8e02ff */
[----:B------:R-:W-:Y:S02]  /*6160*/  UIMAD.WIDE.U32 UR10, UR6, UR40, URZ ;  /* 0x00000028060a72a5 */ /* 0x000fe4000f8e00ff */
[----:B------:R-:W-:Y:S02]  /*6170*/  USEL UR5, UR38, UR12, !UP1 ;  /* 0x0000000c26057287 */ /* 0x000fe4000c800000 */
[----:B------:R-:W-:Y:S02]  /*6180*/  UIMAD UR8, UR42, UR7, URZ ;  /* 0x000000072a0872a4 */ /* 0x000fe4000f8e02ff */
[----:B------:R-:W-:Y:S03]  /*6190*/  UISETP.GE.AND UP0, UPT, UR6, UR4, UPT ;  /* 0x000000040600728c */ /* 0x000fe6000bf06270 */
[----:B------:R-:W-:Y:S01]  /*61a0*/  UMOV UR4, UR11 ;  /* 0x0000000b00047c82 */ /* 0x000fe20008000000 */
[----:B------:R-:W-:Y:S02]  /*61b0*/  UISETP.GE.OR UP0, UPT, UR5, UR8, UP0 ;  /* 0x000000080500728c */ /* 0x000fe40008706670 */
[----:B------:R-:W-:Y:S02]  /*61c0*/  USHF.R.U32.HI UR4, URZ, UR41, UR4 ;  /* 0x00000029ff047299 */ /* 0x000fe40008011604 */
[----:B------:R-:W-:Y:S02]  /*61d0*/  UIMAD.WIDE.U32 UR8, UR5, UR40, URZ ;  /* 0x00000028050872a5 */ /* 0x000fe4000f8e00ff */
[----:B------:R-:W-:Y:S02]  /*61e0*/  USEL UR11, UR6, UR4, !UP2 ;  /* 0x00000004060b7287 */ /* 0x000fe4000d000000 */
[----:B------:R-:W-:Y:S02]  /*61f0*/  UIADD3 UR8, UPT, UPT, -UR5, URZ, URZ ;  /* 0x000000ff05087290 */ /* 0x000fe4000fffe1ff */
[----:B------:R-:W-:Y:S01]  /*6200*/  UIADD3 UR10, UPT, UPT, -UR11, URZ, URZ ;  /* 0x000000ff0b0a7290 */ /* 0x000fe2000fffe1ff */
[----:B------:R-:W-:Y:S01]  /*6210*/  @!UP0 UMOV UR4, UR9 ;  /* 0x0000000900048c82 */ /* 0x000fe20008000000 */
[----:B------:R-:W-:Y:S02]  /*6220*/  UIADD3 UR9, UPT, UPT, -UR6, URZ, URZ ;  /* 0x000000ff06097290 */ /* 0x000fe4000fffe1ff */
[----:B------:R-:W-:Y:S02]  /*6230*/  @!UP0 USHF.R.U32.HI UR4, URZ, UR41, UR4 ;  /* 0x00000029ff048299 */ /* 0x000fe40008011604 */
[----:B------:R-:W-:Y:S02]  /*6240*/  UIMAD UR10, UR42, UR10, UR6 ;  /* 0x0000000a2a0a72a4 */ /* 0x000fe4000f8e0206 */
[----:B------:R-:W-:Y:S04]  /*6250*/  @!UP0 USEL UR4, UR5, UR4, !UP2 ;  /* 0x0000000405048287 */ /* 0x000fe8000d000000 */
[----:B------:R-:W-:Y:S02]  /*6260*/  @!UP0 UIMAD UR10, UR7, UR10, UR4 ;  /* 0x0000000a070a82a4 */ /* 0x000fe4000f8e0204 */
[----:B------:R-:W-:Y:S02]  /*6270*/  @!UP0 UIADD3 UR11, UPT, UPT, UR11, -UR4, URZ ;  /* 0x800000040b0b8290 */ /* 0x000fe4000fffe0ff */
[----:B------:R-:W-:Y:S02]  /*6280*/  UIMAD UR7, UR43, UR8, UR38 ;  /* 0x000000082b0772a4 */ /* 0x000fe4000f8e0226 */
[----:B------:R-:W-:Y:S02]  /*6290*/  @!UP0 UIMAD UR6, UR11, UR42, UR5 ;  /* 0x0000002a0b0682a4 */ /* 0x000fe4000f8e0205 */
[----:B------:R-:W-:Y:S01]  /*62a0*/  UIMAD UR4, UR54, UR9, UR37 ;  /* 0x00000009360472a4 */ /* 0x000fe2000f8e0225 */
[----:B------:R-:W-:Y:S02]  /*62b0*/  @!UP0 UMOV UR5, UR10 ;  /* 0x0000000a00058c82 */ /* 0x000fe40008000000 */
[----:B------:R-:W-:Y:S02]  /*62c0*/  UIMAD UR38, UR5, UR43, UR7 ;  /* 0x0000002b052672a4 */ /* 0x000fe4000f8e0207 */
[----:B------:R-:W-:Y:S11]  /*62d0*/  UIMAD UR37, UR6, UR54, UR4 ;  /* 0x00000036062572a4 */ /* 0x000ff6000f8e0204 */
[----:B------:R-:W-:Y:S01]  /*62e0*/  @!UPT UIADD3 URZ, UPT, UPT, URZ, URZ, URZ ;  /* 0x000000fffffff290 */ /* 0x000fe2000fffe0ff */
.L_x_108:
[----:B------:R-:W-:Y:S01]  /*62f0*/  UISETP.NE.AND UP0, UPT, UR39, 0x1, UPT ;  /* 0x000000012700788c */ /* 0x000fe2000bf05270 */
[----:B------:R-:W-:Y:S01]  /*6300*/  LOP3.LUT P0, RZ, R57, 0x1b0, RZ, 0xc0, !PT ;  /* 0x000001b039ff7812 */ /* 0x000fe2000780c0ff */
[----:B------:R-:W-:Y:S01]  /*6310*/  USHF.L.U32 UR50, UR35, 0x7, URZ ;  /* 0x0000000723327899 */ /* 0x000fe200080006ff */
[----:B------:R-:W-:Y:S01]  /*6320*/  BSSY.RECONVERGENT B6, `(.L_x_109) ;  /* 0x0000034000067945 */ /* 0x000fe20003800200 */
[----:B------:R-:W-:Y:S01]  /*6330*/  USHF.L.U32 UR49, UR34, 0x6, URZ ;  /* 0x0000000622317899 */ /* 0x000fe200080006ff */
[----:B------:R-:W-:Y:S06]  /*6340*/  IADD3 R59, PT, PT, R59, 0x1, RZ ;  /* 0x000000013b3b7810 */ /* 0x000fec0007ffe0ff */
[----:B------:R-:W2:Y:S01]  /*6350*/  @!UP0 LDCU.128 UR12, c[0x0][0xb10] ;  /* 0x00016200ff0c87ac */ /* 0x000ea20008000c00 */
[----:B------:R-:W3:Y:S01]  /*6360*/  @!UP0 LDCU UR5, c[0x0][0xb0c] ;  /* 0x00016180ff0587ac */ /* 0x000ee20008000800 */
[----:B------:R-:W4:Y:S01]  /*6370*/  @!UP0 LDCU UR10, c[0x0][0xb20] ;  /* 0x00016400ff0a87ac */ /* 0x000f220008000800 */
[----:B--2---:R-:W-:Y:S02]  /*6380*/  UIMAD.WIDE.U32 UR8, UR38, UR12, URZ ;  /* 0x0000000c260872a5 */ /* 0x004fe4000f8e00ff */
[----:B------:R-:W-:Y:S02]  /*6390*/  UIMAD.WIDE.U32 UR6, UR37, UR15, URZ ;  /* 0x0000000f250672a5 */ /* 0x000fe4000f8e00ff */
[----:B------:R-:W-:Y:S03]  /*63a0*/  @!UP0 UISETP.NE.AND UP1, UPT, UR14, 0x1, UPT ;  /* 0x000000010e00888c */ /* 0x000fe6000bf25270 */
[----:B------:R-:W-:Y:S01]  /*63b0*/  @!UP0 UMOV UR4, UR9 ;  /* 0x0000000900048c82 */ /* 0x000fe20008000000 */
[----:B---3--:R-:W-:Y:S02]  /*63c0*/  @!UP0 UISETP.NE.AND UP2, UPT, UR5, 0x1, UPT ;  /* 0x000000010500888c */ /* 0x008fe4000bf45270 */
[----:B------:R-:W-:Y:S01]  /*63d0*/  @!UP0 USHF.R.U32.HI UR4, URZ, UR13, UR4 ;  /* 0x0000000dff048299 */ /* 0x000fe20008011604 */
[----:B------:R-:W-:Y:S02]  /*63e0*/  @!UP0 UMOV UR6, UR7 ;  /* 0x0000000700068c82 */ /* 0x000fe40008000000 */
[----:B----4-:R-:W-:Y:S02]  /*63f0*/  @!UP0 USHF.R.U32.HI UR6, URZ, UR10, UR6 ;  /* 0x0000000aff068299 */ /* 0x010fe40008011606 */
[----:B------:R-:W-:Y:S02]  /*6400*/  @!UP0 USEL UR7, UR38, UR4, !UP2 ;  /* 0x0000000426078287 */ /* 0x000fe4000d000000 */
[----:B------:R-:W-:Y:S04]  /*6410*/  @!UP0 USEL UR6, UR37, UR6, !UP1 ;  /* 0x0000000625068287 */ /* 0x000fe8000c800000 */
[----:B------:R-:W-:Y:S02]  /*6420*/  @!UP0 UIADD3 UR4, UPT, UPT, -UR7, UR6, URZ ;  /* 0x0000000607048290 */ /* 0x000fe4000fffe1ff */
[----:B------:R-:W-:Y:S02]  /*6430*/  @!UP0 UIADD3 UR6, UPT, UPT, UR7, -UR6, URZ ;  /* 0x8000000607068290 */ /* 0x000fe4000fffe0ff */
[----:B------:R-:W-:Y:S02]  /*6440*/  @!UP0 UIMAD UR38, UR4, UR5, UR38 ;  /* 0x00000005042682a4 */ /* 0x000fe4000f8e0226 */
[----:B------:R-:W-:Y:S01]  /*6450*/  @!UP0 UIMAD UR37, UR6, UR14, UR37 ;  /* 0x0000000e062582a4 */ /* 0x000fe2000f8e0225 */
[----:B------:R-:W-:Y:S11]  /*6460*/  @!P0 BRA `(.L_x_110) ;  /* 0x00000000007c8947 */ /* 0x000ff60003800000 */
[----:B------:R-:W2:Y:S01]  /*6470*/  LDCU.64 UR8, c[0x4][0x80] ;  /* 0x01001000ff0877ac */ /* 0x000ea20008000a00 */
[----:B------:R-:W-:Y:S01]  /*6480*/  MOV R2, 0x0 ;  /* 0x0000000000027802 */ /* 0x000fe20000000f00 */
[----:B------:R-:W-:Y:S02]  /*6490*/  HFMA2 R12, -RZ, RZ, 0, 5.9604644775390625e-08 ;  /* 0x00000001ff0c7431 */ /* 0x000fe400000001ff */
[----:B------:R-:W-:Y:S01]  /*64a0*/  IMAD.MOV.U32 R8, RZ, RZ, 0x70 ;  /* 0x00000070ff087424 */ /* 0x000fe200078e00ff */
[----:B------:R3:W4:Y:S01]  /*64b0*/  LDC.64 R14, c[0x4][R2] ;  /* 0x01000000020e7b82 */ /* 0x0007220000000a00 */
[----:B------:R-:W1:Y:S01]  /*64c0*/  LDCU.64 UR6, c[0x4][0x88] ;  /* 0x01001100ff0677ac */ /* 0x000e620008000a00 */
[----:B------:R-:W-:Y:S01]  /*64d0*/  IMAD.MOV.U32 R13, RZ, RZ, RZ ;  /* 0x000000ffff0d7224 */ /* 0x000fe200078e00ff */
[----:B------:R-:W1:Y:S01]  /*64e0*/  LDCU.64 UR4, c[0x4][0x8] ;  /* 0x01000100ff0477ac */ /* 0x000e620008000a00 */
[----:B--2---:R-:W-:Y:S01]  /*64f0*/  MOV R5, UR9 ;  /* 0x0000000900057c02 */ /* 0x004fe20008000f00 */
[----:B------:R-:W-:Y:S01]  /*6500*/  IMAD.U32 R4, RZ, RZ, UR8 ;  /* 0x00000008ff047e24 */ /* 0x000fe2000f8e00ff */
[----:B-1----:R-:W-:Y:S01]  /*6510*/  MOV R7, UR7 ;  /* 0x0000000700077c02 */ /* 0x002fe20008000f00 */
[----:B------:R-:W-:Y:S01]  /*6520*/  IMAD.U32 R6, RZ, RZ, UR6 ;  /* 0x00000006ff067e24 */ /* 0x000fe2000f8e00ff */
[----:B------:R-:W-:Y:S01]  /*6530*/  MOV R11, UR5 ;  /* 0x00000005000b7c02 */ /* 0x000fe20008000f00 */
[----:B------:R-:W-:Y:S02]  /*6540*/  IMAD.U32 R10, RZ, RZ, UR4 ;  /* 0x00000004ff0a7e24 */ /* 0x000fe4000f8e00ff */
[----:B------:R-:W-:Y:S07]  /*6550*/  LEPC R20, `(.L_x_111) ;  /* 0x000000001014794e */ /* 0x000fee0000000000 */
[----:B---345:R-:W-:Y:S05]  /*6560*/  CALL.ABS.NOINC R14 ;  /* 0x000000000e007343 */ /* 0x038fea0003c00000 */
.L_x_111:
[----:B------:R-:W1:Y:S01]  /*6570*/  LDCU.64 UR8, c[0x4][0x80] ;  /* 0x01001000ff0877ac */ /* 0x000e620008000a00 */
[----:B------:R-:W2:Y:S01]  /*6580*/  LDC.64 R2, c[0x4][R2] ;  /* 0x0100000002027b82 */ /* 0x000ea20000000a00 */
[----:B------:R-:W-:Y:S02]  /*6590*/  HFMA2 R12, -RZ, RZ, 0, 5.9604644775390625e-08 ;  /* 0x00000001ff0c7431 */ /* 0x000fe400000001ff */
[----:B------:R-:W-:Y:S02]  /*65a0*/  IMAD.MOV.U32 R8, RZ, RZ, 0x70 ;  /* 0x00000070ff087424 */ /* 0x000fe400078e00ff */
[----:B------:R-:W-:Y:S01]  /*65b0*/  IMAD.MOV.U32 R13, RZ, RZ, RZ ;  /* 0x000000ffff0d7224 */ /* 0x000fe200078e00ff */
[----:B------:R-:W3:Y:S01]  /*65c0*/  LDCU.64 UR6, c[0x4][0x88] ;  /* 0x01001100ff0677ac */ /* 0x000ee20008000a00 */
[----:B------:R-:W4:Y:S01]  /*65d0*/  LDCU.64 UR4, c[0x4][0x8] ;  /* 0x01000100ff0477ac */ /* 0x000f220008000a00 */
[----:B-1----:R-:W-:Y:S02]  /*65e0*/  MOV R4, UR8 ;  /* 0x0000000800047c02 */ /* 0x002fe40008000f00 */
[----:B------:R-:W-:Y:S02]  /*65f0*/  MOV R5, UR9 ;  /* 0x0000000900057c02 */ /* 0x000fe40008000f00 */
[----:B---3--:R-:W-:Y:S01]  /*6600*/  MOV R7, UR7 ;  /* 0x0000000700077c02 */ /* 0x008fe20008000f00 */
[----:B------:R-:W-:Y:S01]  /*6610*/  IMAD.U32 R6, RZ, RZ, UR6 ;  /* 0x00000006ff067e24 */ /* 0x000fe2000f8e00ff */
[----:B----4-:R-:W-:Y:S01]  /*6620*/  MOV R11, UR5 ;  /* 0x00000005000b7c02 */ /* 0x010fe20008000f00 */
[----:B------:R-:W-:Y:S02]  /*6630*/  IMAD.U32 R10, RZ, RZ, UR4 ;  /* 0x00000004ff0a7e24 */ /* 0x000fe4000f8e00ff */
[----:B------:R-:W-:Y:S07]  /*6640*/  LEPC R20, `(.L_x_110) ;  /* 0x000000001014794e */ /* 0x000fee0000000000 */
[----:B--2---:R-:W-:Y:S05]  /*6650*/  CALL.ABS.NOINC R2 ;  /* 0x0000000002007343 */ /* 0x004fea0003c00000 */
.L_x_110:
[----:B------:R-:W-:Y:S05]  /*6660*/  BSYNC.RECONVERGENT B6 ;  /* 0x0000000000067941 */ /* 0x000fea0003800200 */
.L_x_109:
[----:B------:R-:W-:Y:S01]  /*6670*/  R2UR UR4, R56 ;  /* 0x00000000380472ca */ /* 0x000fe200000e0000 */
[----:B------:R-:W-:Y:S01]  /*6680*/  UISETP.NE.U32.AND UP0, UPT, UR62, URZ, UPT ;  /* 0x000000ff3e00728c */ /* 0x000fe2000bf05070 */
[----:B------:R-:W-:Y:S02]  /*6690*/  ISETP.NE.U32.AND P4, PT, R50, RZ, PT ;  /* 0x000000ff3200720c */ /* 0x000fe40003f85070 */
[----:B------:R-:W-:Y:S01]  /*66a0*/  ISETP.NE.U32.AND P2, PT, RZ, UR56, PT ;  /* 0x00000038ff007c0c */ /* 0x000fe2000bf45070 */
[----:B------:R-:W-:Y:S01]  /*66b0*/  UISETP.NE.AND.EX UP1, UPT, UR63, URZ, UPT, UP0 ;  /* 0x000000ff3f00728c */ /* 0x000fe2000bf25300 */
[----:B------:R-:W-:Y:S01]  /*66c0*/  ISETP.NE.AND.EX P4, PT, R51, RZ, PT, P4 ;  /* 0x000000ff3300720c */ /* 0x000fe20003f85340 */
[----:B------:R-:W-:Y:S01]  /*66d0*/  UPLOP3.LUT UP0, UPT, UPT, UPT, UPT, 0x40, 0x4 ;  /* 0x000000000004789c */ /* 0x000fe20003f0e870 */
[----:B------:R-:W-:Y:S05]  /*66e0*/  ISETP.NE.AND.EX P2, PT, RZ, UR57, PT, P2 ;  /* 0x00000039ff007c0c */ /* 0x000fea000bf45320 */
[----:B------:R-:W-:Y:S06]  /*66f0*/  UISETP.NE.AND UP2, UPT, UR4, URZ, UPT ;  /* 0x000000ff0400728c */ /* 0x000fec000bf45270 */
[----:B------:R-:W-:Y:S05]  /*6700*/  PLOP3.LUT P1, PT, PT, PT, UP2, 0x80, 0x8 ;  /* 0x000000000008781c */ /* 0x000fea0003f2f028 */
[----:B------:R-:W-:Y:S06]  /*6710*/  @UP2 UPLOP3.LUT UP0, UPT, UPT, UPT, UP1, 0x80, 0x8 ;  /* 0x000000000008289c */ /* 0x000fec0003f0f010 */
[----:B------:R-:W-:Y:S01]  /*6720*/  PLOP3.LUT P0, PT, PT, PT, UP0, 0x80, 0x8 ;  /* 0x000000000008781c */ /* 0x000fe20003f0f008 */
[----:B------:R-:W-:Y:S01]  /*6730*/  @!UPT UIADD3 URZ, UPT, UPT, URZ, URZ, URZ ;  /* 0x000000fffffff290 */ /* 0x000fe2000fffe0ff */
[----:B------:R-:W-:Y:S11]  /*6740*/  BRA.U !UP1, `(.L_x_112) ;  /* 0x00000001093c7547 */ /* 0x000ff6000b800000 */
[----:B------:R-:W-:Y:S01]  /*6750*/  UISETP.NE.U32.AND UP0, UPT, UR56, URZ, UPT ;  /* 0x000000ff3800728c */ /* 0x000fe2000bf05070 */
[----:B-1----:R-:W-:Y:S01]  /*6760*/  HFMA2 R0, -RZ, RZ, 0, 5.9604644775390625e-08 ;  /* 0x00000001ff007431 */ /* 0x002fe200000001ff */
[----:B------:R-:W1:Y:S01]  /*6770*/  LDCU.64 UR8, c[0x0][0x358] ;  /* 0x00006b00ff0877ac */ /* 0x000e620008000a00 */
[----:B------:R-:W-:Y:S01]  /*6780*/  IMAD.MOV.U32 R52, RZ, RZ, 0x1 ;  /* 0x00000001ff347424 */ /* 0x000fe200078e00ff */
[----:B------:R-:W-:Y:S06]  /*6790*/  UISETP.NE.AND.EX UP0, UPT, UR57, URZ, UPT, UP0 ;  /* 0x000000ff3900728c */ /* 0x000fec000bf05300 */
        /* <DEDUP_REMOVED lines=9> */
[----:B--23--:R-:W-:Y:S02]  /*6830*/  @!P3 IMAD.U32 R27, RZ, RZ, UR4 ;  /* 0x00000004ff1bbe24 */ /* 0x00cfe4000f8e00ff */
.L_x_112:
[----:B------:R-:W-:Y:S05]  /*6840*/  @!P4 BRA `(.L_x_113) ;  /* 0x000000000024c947 */ /* 0x000fea0003800000 */
[----:B------:R-:W-:Y:S01]  /*6850*/  ISETP.NE.U32.AND P3, PT, R48, RZ, PT ;  /* 0x000000ff3000720c */ /* 0x000fe20003f65070 */
[----:B------:R-:W2:Y:S03]  /*6860*/  LDCU.64 UR4, c[0x0][0x358] ;  /* 0x00006b00ff0477ac */ /* 0x000ea60008000a00 */
[----:B------:R-:W-:Y:S11]  /*6870*/  ISETP.NE.AND.EX P3, PT, R49, RZ, PT, P3 ;  /* 0x000000ff3100720c */ /* 0x000ff60003f65330 */
[----:B------:R-:W-:Y:S02]  /*6880*/  @!UPT UIADD3 URZ, UPT, UPT, URZ, URZ, URZ ;  /* 0x000000fffffff290 */ /* 0x000fe4000fffe0ff */
[----:B------:R-:W3:Y:S01]  /*6890*/  @P3 LDC.64 R2, c[0x0][0x8a8] ;  /* 0x00022a00ff023b82 */ /* 0x000ee20000000a00 */
[----:B-1----:R-:W-:Y:S04]  /*68a0*/  @P3 IMAD R0, R50, UR36, RZ ;  /* 0x0000002432003c24 */ /* 0x002fe8000f8e02ff */
[----:B---3--:R-:W-:Y:S05]  /*68b0*/  @P3 IMAD.WIDE R2, R0, 0x4, R2 ;  /* 0x0000000400023825 */ /* 0x008fea00078e0202 */
[----:B--2--5:R2:W5:Y:S02]  /*68c0*/  @P3 LDG.E R24, desc[UR4][R2.64] ;  /* 0x0000000402183981 */ /* 0x024564000c1e1900 */
[----:B--2---:R-:W3:Y:S02]  /*68d0*/  @!P3 LDC R24, c[0x0][0x8a0] ;  /* 0x00022800ff18bb82 */ /* 0x004ee40000000800 */
.L_x_113:
[----:B-----5:R-:W-:Y:S01]  /*68e0*/  FSETP.NEU.AND P3, PT, R27, RZ, PT ;  /* 0x000000ff1b00720b */ /* 0x020fe20003f6d000 */
[----:B------:R-:W-:Y:S01]  /*68f0*/  BSSY B1, `(.L_x_114) ;  /* 0x0000039000017945 */ /* 0x000fe20003800000 */
[----:B------:R-:W-:Y:S01]  /*6900*/  SEL R3, RZ, 0xffffffff, P2 ;  /* 0xffffffffff037807 */ /* 0x000fe20001000000 */
[----:B------:R-:W-:Y:S01]  /*6910*/  IMAD.MOV.U32 R72, RZ, RZ, 0x1 ;  /* 0x00000001ff487424 */ /* 0x000fe200078e00ff */
[----:B------:R-:W-:Y:S01]  /*6920*/  @P1 LOP3.LUT P2, RZ, R52, 0xff, RZ, 0xc0, !PT ;  /* 0x000000ff34ff1812 */ /* 0x000fe2000784c0ff */
[C---:B------:R-:W-:Y:S01]  /*6930*/  IMAD R25, R22.reuse, 0x40, R23 ;  /* 0x0000004016197824 */ /* 0x040fe200078e0217 */
[----:B-1----:R-:W-:Y:S01]  /*6940*/  @P1 SEL R0, RZ, 0xffffffff, P3 ;  /* 0xffffffffff001807 */ /* 0x002fe20001800000 */
[----:B------:R-:W-:Y:S01]  /*6950*/  IMAD R60, R67, -0x10, R65 ;  /* 0xfffffff0433c7824 */ /* 0x000fe200078e0241 */
[----:B------:R-:W-:Y:S01]  /*6960*/  LOP3.LUT R63, R63, 0x1, RZ, 0x3c, !PT ;  /* 0x000000013f3f7812 */ /* 0x000fe200078e3cff */
[----:B------:R-:W-:Y:S01]  /*6970*/  IMAD.MOV.U32 R71, RZ, RZ, RZ ;  /* 0x000000ffff477224 */ /* 0x000fe200078e00ff */
[C---:B------:R-:W-:Y:S02]  /*6980*/  @P0 SEL R0, R3.reuse, R0, !P2 ;  /* 0x0000000003000207 */ /* 0x040fe40005000000 */
[----:B------:R-:W-:Y:S02]  /*6990*/  CS2R R38, SRZ ;  /* 0x0000000000267805 */ /* 0x000fe4000001ff00 */
[----:B------:R-:W-:Y:S02]  /*69a0*/  LEA R70, R22, UR44, 0x3 ;  /* 0x0000002c16467c11 */ /* 0x000fe4000f8e18ff */
[----:B------:R-:W-:Y:S02]  /*69b0*/  CS2R R36, SRZ ;  /* 0x0000000000247805 */ /* 0x000fe4000001ff00 */
[----:B------:R-:W-:Y:S02]  /*69c0*/  @P1 LOP3.LUT R0, R0, 0x1, RZ, 0xc0, !PT ;  /* 0x0000000100001812 */ /* 0x000fe400078ec0ff */
[----:B------:R-:W-:Y:S02]  /*69d0*/  CS2R R34, SRZ ;  /* 0x0000000000227805 */ /* 0x000fe4000001ff00 */
[----:B------:R-:W-:Y:S02]  /*69e0*/  PLOP3.LUT P2, PT, PT, PT, UP1, 0x80, 0x8 ;  /* 0x000000000008781c */ /* 0x000fe40003f4f018 */
[----:B------:R-:W-:Y:S02]  /*69f0*/  CS2R R32, SRZ ;  /* 0x0000000000207805 */ /* 0x000fe4000001ff00 */
[----:B------:R-:W-:Y:S02]  /*6a00*/  ISETP.NE.U32.OR P5, PT, R0, 0x1, !P1 ;  /* 0x000000010000780c */ /* 0x000fe40004fa5470 */
[----:B------:R-:W-:Y:S02]  /*6a10*/  CS2R R42, SRZ ;  /* 0x00000000002a7805 */ /* 0x000fe4000001ff00 */
[----:B------:R-:W-:Y:S02]  /*6a20*/  LOP3.LUT P4, R58, R52, 0xff, RZ, 0xc0, !PT ;  /* 0x000000ff343a7812 */ /* 0x000fe4000788c0ff */
[----:B------:R-:W-:Y:S02]  /*6a30*/  CS2R R40, SRZ ;  /* 0x0000000000287805 */ /* 0x000fe4000001ff00 */
[----:B------:R-:W-:Y:S02]  /*6a40*/  SEL R2, RZ, 0xffffffff, P3 ;  /* 0xffffffffff027807 */ /* 0x000fe40001800000 */
[----:B------:R-:W-:Y:S02]  /*6a50*/  CS2R R46, SRZ ;  /* 0x00000000002e7805 */ /* 0x000fe4000001ff00 */
[----:B------:R-:W-:Y:S02]  /*6a60*/  P2R R69, PR, RZ, 0x20 ;  /* 0x00000020ff457803 */ /* 0x000fe40000000000 */
[----:B------:R-:W-:Y:S02]  /*6a70*/  CS2R R44, SRZ ;  /* 0x00000000002c7805 */ /* 0x000fe4000001ff00 */
[----:B------:R-:W-:Y:S02]  /*6a80*/  @P2 SEL R2, R3, R2, !P4 ;  /* 0x0000000203022207 */ /* 0x000fe40006000000 */
[----:B------:R-:W-:Y:S02]  /*6a90*/  @P5 SHF.L.U32 R0, R63, 0x1f, RZ ;  /* 0x0000001f3f005819 */ /* 0x000fe400000006ff */
[----:B------:R-:W-:Y:S02]  /*6aa0*/  LOP3.LUT R2, R2, 0x1, RZ, 0xc0, !PT ;  /* 0x0000000102027812 */ /* 0x000fe400078ec0ff */
[----:B------:R1:W2:Y:S02]  /*6ab0*/  @P5 SYNCS.PHASECHK.TRANS64.TRYWAIT P1, [UR44+0x90], R0 ;  /* 0x00009000ff0055a7 */ /* 0x0002a4000802112c */
[----:B------:R-:W-:Y:S04]  /*6ac0*/  ISETP.NE.U32.AND P2, PT, R2, 0x1, PT ;  /* 0x000000010200780c */ /* 0x000fe80003f45070 */
[----:B------:R-:W-:Y:S02]  /*6ad0*/  P2R R73, PR, RZ, 0x4 ;  /* 0x00000004ff497803 */ /* 0x000fe40000000000 */
[----:B-1----:R-:W-:Y:S04]  /*6ae0*/  SHF.L.U32 R0, R62, 0x1f, RZ ;  /* 0x0000001f3e007819 */ /* 0x002fe800000006ff */
[----:B------:R1:W4:Y:S01]  /*6af0*/  SYNCS.PHASECHK.TRANS64.TRYWAIT P0, [R70+URZ+0x100], R0 ;  /* 0x00010000460075a7 */ /* 0x00032200080011ff */
[----:B--2---:R-:W-:Y:S01]  /*6b00*/  @P5 SEL R72, RZ, 0x1, !P1 ;  /* 0x00000001ff485807 */ /* 0x004fe20004800000 */
[----:B-1----:R-:W-:Y:S06]  /*6b10*/  @!P5 BRA `(.L_x_115) ;  /* 0x000000000058d947 */ /* 0x002fec0003800000 */
[----:B------:R-:W-:Y:S01]  /*6b20*/  IMAD.MOV.U32 R39, RZ, RZ, RZ ;  /* 0x000000ffff277224 */ /* 0x000fe200078e00ff */
[----:B------:R-:W-:Y:S01]  /*6b30*/  ISETP.NE.AND P1, PT, R72, RZ, PT ;  /* 0x000000ff4800720c */ /* 0x000fe20003f25270 */
[----:B------:R-:W-:Y:S01]  /*6b40*/  BSSY B0, `(.L_x_116) ;  /* 0x000000c000007945 */ /* 0x000fe20003800000 */
[----:B------:R-:W-:Y:S02]  /*6b50*/  CS2R R46, SRZ ;  /* 0x00000000002e7805 */ /* 0x000fe4000001ff00 */
[----:B------:R-:W-:Y:S02]  /*6b60*/  CS2R R44, SRZ ;  /* 0x00000000002c7805 */ /* 0x000fe4000001ff00 */
[----:B------:R-:W-:Y:S02]  /*6b70*/  CS2R R42, SRZ ;  /* 0x00000000002a7805 */ /* 0x000fe4000001ff00 */
[----:B------:R-:W-:Y:S02]  /*6b80*/  CS2R R40, SRZ ;  /* 0x0000000000287805 */ /* 0x000fe4000001ff00 */
[----:B------:R-:W-:Y:S02]  /*6b90*/  CS2R R34, SRZ ;  /* 0x0000000000227805 */ /* 0x000fe4000001ff00 */
[----:B------:R-:W-:Y:S02]  /*6ba0*/  CS2R R32, SRZ ;  /* 0x0000000000207805 */ /* 0x000fe4000001ff00 */
[----:B------:R-:W-:Y:S01]  /*6bb0*/  CS2R R36, SRZ ;  /* 0x0000000000247805 */ /* 0x000fe2000001ff00 */
[----:B------:R-:W-:Y:S06]  /*6bc0*/  @P1 BRA `(.L_x_117) ;  /* 0x00000000000c1947 */ /* 0x000fec0003800000 */
[----:B------:R-:W-:Y:S04]  /*6bd0*/  SHF.L.U32 R3, R63, 0x1f, RZ ;  /* 0x0000001f3f037819 */ /* 0x000fe800000006ff */
[----:B------:R-:W1:Y:S02]  /*6be0*/  SYNCS.PHASECHK.TRANS64.TRYWAIT P1, [UR44+0x90], R3 ;  /* 0x00009003ff0075a7 */ /* 0x000e64000802112c */
[----:B-1----:R-:W-:Y:S05]  /*6bf0*/  @!P1 BRA `(.L_x_118) ;  /* 0x0000003400409947 */ /* 0x002fea0003800000 */
.L_x_117:
[----:B------:R-:W-:Y:S05]  /*6c00*/  BSYNC B0 ;  /* 0x0000000000007941 */ /* 0x000fea0003800000 */
.L_x_116:
[----:B------:R-:W-:Y:S01]  /*6c10*/  ISETP.NE.AND P1, PT, R73, RZ, PT ;  /* 0x000000ff4900720c */ /* 0x000fe20003f25270 */
[----:B------:R-:W-:Y:S11]  /*6c20*/  HFMA2 R71, -RZ, RZ, 0, 5.9604644775390625e-08 ;  /* 0x00000001ff477431 */ /* 0x000ff600000001ff */
[----:B------:R-:W-:Y:S01]  /*6c30*/  @!UPT UIADD3 URZ, UPT, UPT, URZ, URZ, URZ ;  /* 0x000000fffffff290 */ /* 0x000fe2000fffe0ff */
[----:B------:R2:W1:Y:S04]  /*6c40*/  @P1 LDS.128 R44, [R66] ;  /* 0x00000000422c1984 */ /* 0x0004680000000c00 */
[----:B------:R2:W1:Y:S04]  /*6c50*/  @P1 LDS.128 R40, [R65+0x10] ;  /* 0x0000100041281984 */ /* 0x0004680000000c00 */
[----:B------:R2:W1:Y:S04]  /*6c60*/  @P1 LDS.128 R32, [R64+0x20] ;  /* 0x0000200040201984 */ /* 0x0004680000000c00 */
[----:B------:R2:W1:Y:S02]  /*6c70*/  @P1 LDS.128 R36, [R60+0x30] ;  /* 0x000030003c241984 */ /* 0x0004640000000c00 */
.L_x_115:
[----:B------:R-:W-:Y:S05]  /*6c80*/  BSYNC B1 ;  /* 0x0000000000017941 */ /* 0x000fea0003800000 */
.L_x_114:
[----:B-1----:R-:W-:Y:S04]  /*6c90*/  SHF.R.U32.HI R2, RZ, 0x15, R25 ;  /* 0x00000015ff027819 */ /* 0x002fe80000011619 */
[----:B------:R-:W-:Y:S01]  /*6ca0*/  LOP3.LUT P1, RZ, R2, 0x3, R53, 0x48, !PT ;  /* 0x0000000302ff7812 */ /* 0x000fe20007824835 */
[----:B------:R-:W-:Y:S01]  /*6cb0*/  @!UPT UIADD3 URZ, UPT, UPT, URZ, URZ, URZ ;  /* 0x000000fffffff290 */ /* 0x000fe2000fffe0ff */
[----:B----4-:R-:W-:Y:S11]  /*6cc0*/  @P0 BRA `(.L_x_119) ;  /* 0x0000000000080947 */ /* 0x010ff60003800000 */
[----:B------:R-:W1:Y:S02]  /*6cd0*/  SYNCS.PHASECHK.TRANS64.TRYWAIT P0, [R70+URZ+0x100], R0 ;  /* 0x00010000460075a7 */ /* 0x000e6400080011ff */
[----:B-1----:R-:W-:Y:S05]  /*6ce0*/  @!P0 BRA `(.L_x_120) ;  /* 0x00000034001c8947 */ /* 0x002fea0003800000 */
.L_x_119:
[----:B------:R-:W-:Y:S05]  /*6cf0*/  @!P1 BRA `(.L_x_121) ;  /* 0x0000000000409947 */ /* 0x000fea0003800000 */
[----:B------:R-:W4:Y:S01]  /*6d00*/  LDCU.64 UR8, c[0x4][0x70] ;  /* 0x01000e00ff0877ac */ /* 0x000f220008000a00 */
[----:B------:R-:W-:Y:S01]  /*6d10*/  MOV R3, 0x0 ;  /* 0x0000000000037802 */ /* 0x000fe20000000f00 */
[----:B------:R-:W-:Y:S02]  /*6d20*/  HFMA2 R12, -RZ, RZ, 0, 5.9604644775390625e-08 ;  /* 0x00000001ff0c7431 */ /* 0x000fe400000001ff */
[----:B------:R-:W-:Y:S02]  /*6d30*/  IMAD.MOV.U32 R8, RZ, RZ, 0x192 ;  /* 0x00000192ff087424 */ /* 0x000fe400078e00ff */
[----:B------:R-:W-:Y:S01]  /*6d40*/  IMAD.MOV.U32 R13, RZ, RZ, RZ ;  /* 0x000000ffff0d7224 */ /* 0x000fe200078e00ff */
[----:B------:R-:W5:Y:S01]  /*6d50*/  LDCU.64 UR6, c[0x4][0x78] ;  /* 0x01000f00ff0677ac */ /* 0x000f620008000a00 */
[----:B------:R-:W1:Y:S01]  /*6d60*/  LDC.64 R2, c[0x4][R3] ;  /* 0x0100000003027b82 */ /* 0x000e620000000a00 */
[----:B------:R-:W2:Y:S01]  /*6d70*/  LDCU.64 UR4, c[0x4][0x10] ;  /* 0x01000200ff0477ac */ /* 0x000ea20008000a00 */
[----:B----4-:R-:W-:Y:S01]  /*6d80*/  MOV R5, UR9 ;  /* 0x0000000900057c02 */ /* 0x010fe20008000f00 */
[----:B------:R-:W-:Y:S01]  /*6d90*/  IMAD.U32 R4, RZ, RZ, UR8 ;  /* 0x00000008ff047e24 */ /* 0x000fe2000f8e00ff */
[----:B-----5:R-:W-:Y:S01]  /*6da0*/  MOV R7, UR7 ;  /* 0x0000000700077c02 */ /* 0x020fe20008000f00 */
[----:B------:R-:W-:Y:S01]  /*6db0*/  IMAD.U32 R6, RZ, RZ, UR6 ;  /* 0x00000006ff067e24 */ /* 0x000fe2000f8e00ff */
[----:B--2---:R-:W-:Y:S01]  /*6dc0*/  MOV R11, UR5 ;  /* 0x00000005000b7c02 */ /* 0x004fe20008000f00 */
[----:B------:R-:W-:Y:S02]  /*6dd0*/  IMAD.U32 R10, RZ, RZ, UR4 ;  /* 0x00000004ff0a7e24 */ /* 0x000fe4000f8e00ff */
[----:B------:R-:W-:Y:S07]  /*6de0*/  LEPC R20, `(.L_x_121) ;  /* 0x000000001014794e */ /* 0x000fee0000000000 */
[----:B-1-3--:R-:W-:Y:S05]  /*6df0*/  CALL.ABS.NOINC R2 ;  /* 0x0000000002007343 */ /* 0x00afea0003c00000 */
.L_x_121:
[----:B------:R-:W-:Y:S01]  /*6e00*/  LOP3.LUT R20, R44, 0xffffe000, RZ, 0xc0, !PT ;  /* 0xffffe0002c147812 */ /* 0x000fe200078ec0ff */
[----:B------:R-:W-:Y:S05]  /*6e10*/  WARPSYNC.ALL ;  /* 0x0000000000007948 */ /* 0x000fea0003800000 */
[----:B------:R-:W-:Y:S01]  /*6e20*/  R2UR UR4, R25 ;  /* 0x00000000190472ca */ /* 0x000fe200000e0000 */
[----:B------:R-:W-:Y:S01]  /*6e30*/  BSSY.RECONVERGENT B0, `(.L_x_122) ;  /* 0x0000058000007945 */ /* 0x000fe20003800200 */
[----:B------:R-:W-:Y:S11]  /*6e40*/  ISETP.NE.AND P0, PT, R68, RZ, PT ;  /* 0x000000ff4400720c */ /* 0x000ff60003f05270 */
[----:B------:R-:W1:Y:S02]  /*6e50*/  LDTM.x16 R4, tmem[UR4] ;  /* 0x00000004000479ee */ /* 0x000e640008240000 */
[C---:B-1-3--:R-:W-:Y:S01]  /*6e60*/  FMUL R0, R24.reuse, R4 ;  /* 0x0000000418007220 */ /* 0x04afe20000400000 */
[C---:B------:R-:W-:Y:S01]  /*6e70*/  FMUL R2, R24.reuse, R5 ;  /* 0x0000000518027220 */ /* 0x040fe20000400000 */
[C---:B------:R-:W-:Y:S01]  /*6e80*/  FMUL R4, R24.reuse, R8 ;  /* 0x0000000818047220 */ /* 0x040fe20000400000 */
[C---:B------:R-:W-:Y:S01]  /*6e90*/  FMUL R5, R24.reuse, R9 ;  /* 0x0000000918057220 */ /* 0x040fe20000400000 */
[C---:B------:R-:W-:Y:S01]  /*6ea0*/  FMUL R8, R24.reuse, R12 ;  /* 0x0000000c18087220 */ /* 0x040fe20000400000 */
[C---:B------:R-:W-:Y:S01]  /*6eb0*/  FMUL R9, R24.reuse, R13 ;  /* 0x0000000d18097220 */ /* 0x040fe20000400000 */
[C---:B------:R-:W-:Y:S01]  /*6ec0*/  FMUL R12, R24.reuse, R16 ;  /* 0x00000010180c7220 */ /* 0x040fe20000400000 */
[----:B------:R-:W-:Y:S01]  /*6ed0*/  LOP3.LUT R16, R45, 0xffffe000, RZ, 0xc0, !PT ;  /* 0xffffe0002d107812 */ /* 0x000fe200078ec0ff */
[----:B------:R-:W-:Y:S01]  /*6ee0*/  FMUL R13, R24, R17 ;  /* 0x00000011180d7220 */ /* 0x000fe20000400000 */
[----:B------:R-:W-:Y:S01]  /*6ef0*/  LOP3.LUT R17, R46, 0xffffe000, RZ, 0xc0, !PT ;  /* 0xffffe0002e117812 */ /* 0x000fe200078ec0ff */
[----:B------:R-:W-:Y:S01]  /*6f00*/  FFMA R28, R27, R20, R0 ;  /* 0x000000141b1c7223 */ /* 0x000fe20000000000 */
[----:B------:R-:W-:Y:S01]  /*6f10*/  LOP3.LUT R0, R47, 0xffffe000, RZ, 0xc0, !PT ;  /* 0xffffe0002f007812 */ /* 0x000fe200078ec0ff */
[C---:B------:R-:W-:Y:S01]  /*6f20*/  FMUL R3, R24.reuse, R6 ;  /* 0x0000000618037220 */ /* 0x040fe20000400000 */
[C---:B------:R-:W-:Y:S01]  /*6f30*/  FMUL R6, R24.reuse, R10 ;  /* 0x0000000a18067220 */ /* 0x040fe20000400000 */
[C---:B------:R-:W-:Y:S01]  /*6f40*/  FMUL R7, R24.reuse, R7 ;  /* 0x0000000718077220 */ /* 0x040fe20000400000 */
[----:B------:R-:W-:Y:S01]  /*6f50*/  F2FP.TF32.F32.PACK_B R28, R28 ;  /* 0x0000001cff1c723e */ /* 0x000fe200024050ff */
[C---:B------:R-:W-:Y:S01]  /*6f60*/  FMUL R10, R24.reuse, R14 ;  /* 0x0000000e180a7220 */ /* 0x040fe20000400000 */
[----:B------:R-:W-:Y:S01]  /*6f70*/  FMUL R14, R24, R18 ;  /* 0x00000012180e7220 */ /* 0x000fe20000400000 */
[----:B------:R-:W-:Y:S01]  /*6f80*/  LOP3.LUT R18, R40, 0xffffe000, RZ, 0xc0, !PT ;  /* 0xffffe00028127812 */ /* 0x000fe200078ec0ff */
[----:B------:R-:W-:Y:S01]  /*6f90*/  FFMA R29, R27, R16, R2 ;  /* 0x000000101b1d7223 */ /* 0x000fe20000000002 */
[----:B------:R-:W-:Y:S01]  /*6fa0*/  LOP3.LUT R2, R41, 0xffffe000, RZ, 0xc0, !PT ;  /* 0xffffe00029027812 */ /* 0x000fe200078ec0ff */
[----:B------:R-:W-:Y:S01]  /*6fb0*/  FFMA R30, R27, R17, R3 ;  /* 0x000000111b1e7223 */ /* 0x000fe20000000003 */
[----:B------:R-:W-:Y:S01]  /*6fc0*/  LOP3.LUT R3, R43, 0xffffe000, RZ, 0xc0, !PT ;  /* 0xffffe0002b037812 */ /* 0x000fe200078ec0ff */
[C---:B------:R-:W-:Y:S01]  /*6fd0*/  FFMA R31, R27.reuse, R0, R7 ;  /* 0x000000001b1f7223 */ /* 0x040fe20000000007 */
[----:B------:R-:W-:Y:S01]  /*6fe0*/  LOP3.LUT R0, R42, 0xffffe000, RZ, 0xc0, !PT ;  /* 0xffffe0002a007812 */ /* 0x000fe200078ec0ff */
[C---:B------:R-:W-:Y:S01]  /*6ff0*/  FFMA R4, R27.reuse, R18, R4 ;  /* 0x000000121b047223 */ /* 0x040fe20000000004 */
[----:B------:R-:W-:Y:S01]  /*7000*/  F2FP.TF32.F32.PACK_B R29, R29 ;  /* 0x0000001dff1d723e */ /* 0x000fe200024050ff */
[C---:B------:R-:W-:Y:S01]  /*7010*/  FFMA R5, R27.reuse, R2, R5 ;  /* 0x000000021b057223 */ /* 0x040fe20000000005 */
[----:B------:R-:W-:Y:S01]  /*7020*/  FMUL R11, R24, R11 ;  /* 0x0000000b180b7220 */ /* 0x000fe20000400000 */
[----:B------:R-:W-:Y:S01]  /*7030*/  F2FP.TF32.F32.PACK_B R30, R30 ;  /* 0x0000001eff1e723e */ /* 0x000fe200024050ff */
[C---:B------:R-:W-:Y:S01]  /*7040*/  FFMA R6, R27.reuse, R0, R6 ;  /* 0x000000001b067223 */ /* 0x040fe20000000006 */
[----:B------:R-:W-:Y:S01]  /*7050*/  F2FP.TF32.F32.PACK_B R31, R31 ;  /* 0x0000001fff1f723e */ /* 0x000fe200024050ff */
[----:B------:R-:W-:Y:S01]  /*7060*/  FFMA R7, R27, R3, R11 ;  /* 0x000000031b077223 */ /* 0x000fe2000000000b */
[----:B------:R-:W-:Y:S01]  /*7070*/  LOP3.LUT R2, R32, 0xffffe000, RZ, 0xc0, !PT ;  /* 0xffffe00020027812 */ /* 0x000fe200078ec0ff */
[----:B------:R-:W-:Y:S01]  /*7080*/  FMUL R15, R24, R15 ;  /* 0x0000000f180f7220 */ /* 0x000fe20000400000 */
[----:B------:R-:W-:Y:S01]  /*7090*/  LOP3.LUT R16, R33, 0xffffe000, RZ, 0xc0, !PT ;  /* 0xffffe00021107812 */ /* 0x000fe200078ec0ff */
[----:B------:R1:W-:Y:S01]  /*70a0*/  STS.128 [R66], R28 ;  /* 0x0000001c42007388 */ /* 0x0003e20000000c00 */
[----:B------:R-:W-:Y:S01]  /*70b0*/  LOP3.LUT R0, R34, 0xffffe000, RZ, 0xc0, !PT ;  /* 0xffffe00022007812 */ /* 0x000fe200078ec0ff */
[----:B------:R-:W-:Y:S01]  /*70c0*/  FFMA R8, R27, R2, R8 ;  /* 0x000000021b087223 */ /* 0x000fe20000000008 */
[----:B------:R-:W-:Y:S01]  /*70d0*/  LOP3.LUT R2, R35, 0xffffe000, RZ, 0xc0, !PT ;  /* 0xffffe00023027812 */ /* 0x000fe200078ec0ff */
[C---:B------:R-:W-:Y:S01]  /*70e0*/  FFMA R9, R27.reuse, R16, R9 ;  /* 0x000000101b097223 */ /* 0x040fe20000000009 */
[----:B------:R-:W-:Y:S01]  /*70f0*/  F2FP.TF32.F32.PACK_B R4, R4 ;  /* 0x00000004ff04723e */ /* 0x000fe200024050ff */
[C---:B------:R-:W-:Y:S01]  /*7100*/  FFMA R10, R27.reuse, R0, R10 ;  /* 0x000000001b0a7223 */ /* 0x040fe2000000000a */
[----:B------:R-:W-:Y:S01]  /*7110*/  F2FP.TF32.F32.PACK_B R5, R5 ;  /* 0x00000005ff05723e */ /* 0x000fe200024050ff */
[----:B------:R-:W-:Y:S01]  /*7120*/  FFMA R11, R27, R2, R15 ;  /* 0x000000021b0b7223 */ /* 0x000fe2000000000f */
[----:B------:R-:W-:Y:S01]  /*7130*/  F2FP.TF32.F32.PACK_B R6, R6 ;  /* 0x00000006ff06723e */ /* 0x000fe200024050ff */
[----:B------:R-:W-:Y:S01]  /*7140*/  FMUL R19, R24, R19 ;  /* 0x0000001318137220 */ /* 0x000fe20000400000 */
[----:B------:R-:W-:Y:S02]  /*7150*/  F2FP.TF32.F32.PACK_B R7, R7 ;  /* 0x00000007ff07723e */ /* 0x000fe400024050ff */
[----:B------:R-:W-:Y:S02]  /*7160*/  LOP3.LUT R3, R36, 0xffffe000, RZ, 0xc0, !PT ;  /* 0xffffe00024037812 */ /* 0x000fe400078ec0ff */
[----:B------:R-:W-:Y:S01]  /*7170*/  LOP3.LUT R0, R37, 0xffffe000, RZ, 0xc0, !PT ;  /* 0xffffe00025007812 */ /* 0x000fe200078ec0ff */
[----:B------:R1:W-:Y:S01]  /*7180*/  STS.128 [R65+0x10], R4 ;  /* 0x0000100441007388 */ /* 0x0003e20000000c00 */
        /* <DEDUP_REMOVED lines=8> */
[----:B------:R-:W-:Y:S02]  /*7210*/  F2FP.TF32.F32.PACK_B R10, R10 ;  /* 0x0000000aff0a723e */ /* 0x000fe400024050ff */
[----:B------:R-:W-:Y:S02]  /*7220*/  F2FP.TF32.F32.PACK_B R11, R11 ;  /* 0x0000000bff0b723e */ /* 0x000fe400024050ff */
[----:B------:R-:W-:Y:S02]  /*7230*/  F2FP.TF32.F32.PACK_B R12, R12 ;  /* 0x0000000cff0c723e */ /* 0x000fe400024050ff */
[----:B------:R-:W-:Y:S01]  /*7240*/  F2FP.TF32.F32.PACK_B R13, R13 ;  /* 0x0000000dff0d723e */ /* 0x000fe200024050ff */
[----:B------:R1:W-:Y:S01]  /*7250*/  STS.128 [R64+0x20], R8 ;  /* 0x0000200840007388 */ /* 0x0003e20000000c00 */
[----:B------:R-:W-:Y:S02]  /*7260*/  F2FP.TF32.F32.PACK_B R14, R14 ;  /* 0x0000000eff0e723e */ /* 0x000fe400024050ff */
[----:B------:R-:W-:Y:S05]  /*7270*/  F2FP.TF32.F32.PACK_B R15, R15 ;  /* 0x0000000fff0f723e */ /* 0x000fea00024050ff */
[----:B------:R1:W-:Y:S01]  /*7280*/  STS.128 [R60+0x30], R12 ;  /* 0x0000300c3c007388 */ /* 0x0003e20000000c00 */
[----:B------:R-:W-:Y:S01]  /*7290*/  @!PT LDS RZ, [RZ] ;  /* 0x00000000fffff984 */ /* 0x000fe20000000800 */
[----:B------:R-:W-:Y:S01]  /*72a0*/  @!PT LDS RZ, [RZ] ;  /* 0x00000000fffff984 */ /* 0x000fe20000000800 */
[----:B------:R-:W-:Y:S01]  /*72b0*/  @!PT LDS RZ, [RZ] ;  /* 0x00000000fffff984 */ /* 0x000fe20000000800 */
[----:B------:R-:W-:Y:S01]  /*72c0*/  @!PT LDS RZ, [RZ] ;  /* 0x00000000fffff984 */ /* 0x000fe20000000800 */
[----:B------:R3:W-:Y:S07]  /*72d0*/  MEMBAR.ALL.CTA ;  /* 0x0000000000007992 */ /* 0x0007ee0000008000 */
[----:B---3--:R-:W3:Y:S02]  /*72e0*/  FENCE.VIEW.ASYNC.S ;  /* 0x00000000000073c6 */ /* 0x008ee40000000000 */
[----:B---3--:R-:W-:Y:S06]  /*72f0*/  BAR.SYNC.DEFER_BLOCKING 0x1, 0x80 ;  /* 0x0042000000007b1d */ /* 0x008fec0000010000 */
[----:B------:R-:W-:Y:S05]  /*7300*/  @P0 BRA `(.L_x_123) ;  /* 0x0000000000280947 */ /* 0x000fea0003800000 */
[----:B------:R-:W3:Y:S01]  /*7310*/  LDCU.64 UR6, c[0x0][0x348] ;  /* 0x00006900ff0677ac */ /* 0x000ee20008000a00 */
[----:B------:R-:W-:Y:S01]  /*7320*/  UIADD3 UR4, UPT, UPT, UR44, 0x200, URZ ;  /* 0x000002002c047890 */ /* 0x000fe2000fffe0ff */
[----:B------:R-:W-:Y:S05]  /*7330*/  UMOV UR51, UR36 ;  /* 0x0000002400337c82 */ /* 0x000fea0008000000 */
[----:B------:R-:W-:Y:S04]  /*7340*/  MOV R57, UR4 ;  /* 0x0000000400397c02 */ /* 0x000fe80008000f00 */
[----:B------:R-:W-:Y:S01]  /*7350*/  R2UR UR48, R57 ;  /* 0x00000000393072ca */ /* 0x000fe200000e0000 */
[----:B---3--:R-:W-:Y:S04]  /*7360*/  UIADD3 UR4, UP0, UPT, UR6, 0x680, URZ ;  /* 0x0000068006047890 */ /* 0x008fe8000ff1e0ff */
[----:B------:R-:W-:Y:S09]  /*7370*/  UIADD3.X UR5, UPT, UPT, URZ, UR7, URZ, UP0, !UPT ;  /* 0x00000007ff057290 */ /* 0x000ff200087fe4ff */
[----:B------:R3:W-:Y:S01]  /*7380*/  UTMASTG.3D [UR48], [UR4] ;  /* 0x00000030040073b5 */ /* 0x0007e20008010000 */
[----:B------:R0:W-:Y:S01]  /*7390*/  UTMACMDFLUSH ;  /* 0x00000000000079b7 */ /* 0x0001e20000000000 */
[----:B---3--:R-:W-:Y:S04]  /*73a0*/  DEPBAR.LE SB0, 0x1 ;  /* 0x000080400000791a */ /* 0x008fe80000000000 */
.L_x_123:
[----:B------:R-:W-:Y:S05]  /*73b0*/  BSYNC.RECONVERGENT B0 ;  /* 0x0000000000007941 */ /* 0x000fea0003800200 */
.L_x_122:
[----:B------:R-:W-:Y:S01]  /*73c0*/  BAR.SYNC.DEFER_BLOCKING 0x1, 0x80 ;  /* 0x0042000000007b1d */ /* 0x000fe20000010000 */
[----:B------:R-:W-:Y:S01]  /*73d0*/  ISETP.NE.AND P1, PT, R69, RZ, PT ;  /* 0x000000ff4500720c */ /* 0x000fe20003f25270 */
[----:B------:R-:W-:Y:S01]  /*73e0*/  UISETP.NE.AND UP0, UPT, UR47, URZ, UPT ;  /* 0x000000ff2f00728c */ /* 0x000fe2000bf05270 */
[----:B------:R-:W-:Y:S11]  /*73f0*/  LEA R2, R71, UR44, 0x3 ;  /* 0x0000002c47027c11 */ /* 0x000ff6000f8e18ff */
[----:B-1----:R-:W-:Y:S01]  /*7400*/  @P1 SHF.L.U32 R4, R63, 0x1f, RZ ;  /* 0x0000001f3f041819 */ /* 0x002fe200000006ff */
[----:B------:R-:W-:Y:S06]  /*7410*/  BRA.U !UP0, `(.L_x_124) ;  /* 0x0000000108247547 */ /* 0x000fec000b800000 */
[----:B------:R-:W1:Y:S01]  /*7420*/  S2R R0, SR_CgaCtaId ;  /* 0x0000000000007919 */ /* 0x000e620000008800 */
[----:B------:R-:W-:Y:S01]  /*7430*/  IMAD.U32 R3, RZ, RZ, UR46 ;  /* 0x0000002eff037e24 */ /* 0x000fe2000f8e00ff */
[----:B------:R-:W-:Y:S04]  /*7440*/  UIADD3 UR4, UPT, UPT, UR46, 0x1, URZ ;  /* 0x000000012e047890 */ /* 0x000fe8000fffe0ff */
[----:B------:R-:W-:Y:S01]  /*7450*/  @P1 LEA R3, R3, UR44, 0x3 ;  /* 0x0000002c03031c11 */ /* 0x000fe2000f8e18ff */
[----:B------:R-:W-:Y:S04]  /*7460*/  UISETP.NE.AND UP0, UPT, UR4, 0x4, UPT ;  /* 0x000000040400788c */ /* 0x000fe8000bf05270 */
[----:B------:R-:W-:Y:S01]  /*7470*/  @P1 VIADD R3, R3, 0xb0 ;  /* 0x000000b003031836 */ /* 0x000fe20000000000 */
[----:B------:R-:W-:Y:S04]  /*7480*/  USEL UR46, UR4, URZ, UP0 ;  /* 0x000000ff042e7287 */ /* 0x000fe80008000000 */
[----:B-1----:R-:W-:Y:S04]  /*7490*/  @P1 PRMT R0, R0, 0x654, R3 ;  /* 0x0000065400001816 */ /* 0x002fe80000000003 */
[----:B------:R1:W-:Y:S04]  /*74a0*/  @P1 SYNCS.ARRIVE.TRANS64.RED.A1T0 RZ, [R0+URZ], RZ ;  /* 0x000000ff00ff19a7 */ /* 0x0003e800081004ff */
.L_x_124:
[----:B------:R-:W3:Y:S01]  /*74b0*/  @P1 SYNCS.PHASECHK.TRANS64.TRYWAIT P0, [R2+URZ+0x90], R4 ;  /* 0x00009004020015a7 */ /* 0x000ee200080011ff */
[----:B------:R-:W-:Y:S01]  /*74c0*/  BSSY B1, `(.L_x_125) ;  /* 0x0000016000017945 */ /* 0x000fe20003800000 */
[----:B---3--:R-:W-:Y:S03]  /*74d0*/  @P1 SEL R72, RZ, 0x1, !P0 ;  /* 0x00000001ff481807 */ /* 0x008fe60004000000 */
[----:B------:R-:W-:Y:S05]  /*74e0*/  @!P1 BRA `(.L_x_126) ;  /* 0x00000000004c9947 */ /* 0x000fea0003800000 */
[----:B------:R-:W-:Y:S01]  /*74f0*/  ISETP.NE.AND P0, PT, R72, RZ, PT ;  /* 0x000000ff4800720c */ /* 0x000fe20003f05270 */
[----:B------:R-:W-:Y:S01]  /*7500*/  BSSY B0, `(.L_x_127) ;  /* 0x000000b000007945 */ /* 0x000fe20003800000 */
[----:B------:R-:W-:Y:S11]  /*7510*/  ISETP.NE.AND P1, PT, R73, RZ, PT ;  /* 0x000000ff4900720c */ /* 0x000ff60003f25270 */
[----:B------:R-:W-:Y:S02]  /*7520*/  @!UPT UIADD3 URZ, UPT, UPT, URZ, URZ, URZ ;  /* 0x000000fffffff290 */ /* 0x000fe4000fffe0ff */
[C---:B------:R-:W-:Y:S01]  /*7530*/  @P1 IMAD R6, R71.reuse, 0x2000, R66 ;  /* 0x0000200047061824 */ /* 0x040fe200078e0242 */
[C---:B------:R-:W-:Y:S01]  /*7540*/  @P1 LEA R4, R71.reuse, R64, 0xd ;  /* 0x0000004047041211 */ /* 0x040fe200078e68ff */
[C---:B------:R-:W-:Y:S02]  /*7550*/  @P1 IMAD R5, R71.reuse, 0x2000, R65 ;  /* 0x0000200047051824 */ /* 0x040fe400078e0241 */
[----:B------:R-:W-:Y:S01]  /*7560*/  @P1 IMAD R3, R71, 0x2000, R60 ;  /* 0x0000200047031824 */ /* 0x000fe200078e023c */
[----:B------:R-:W-:Y:S06]  /*7570*/  @P0 BRA `(.L_x_128) ;  /* 0x00000000000c0947 */ /* 0x000fec0003800000 */
[----:B-1----:R-:W-:Y:S04]  /*7580*/  SHF.L.U32 R0, R63, 0x1f, RZ ;  /* 0x0000001f3f007819 */ /* 0x002fe800000006ff */
[----:B------:R-:W1:Y:S02]  /*7590*/  SYNCS.PHASECHK.TRANS64.TRYWAIT P0, [R2+URZ+0x90], R0 ;  /* 0x00009000020075a7 */ /* 0x000e6400080011ff */
[----:B-1----:R-:W-:Y:S05]  /*75a0*/  @!P0 BRA `(.L_x_129) ;  /* 0x0000002c00008947 */ /* 0x002fea0003800000 */
.L_x_128:
[----:B------:R-:W-:Y:S05]  /*75b0*/  BSYNC B0 ;  /* 0x0000000000007941 */ /* 0x000fea0003800000 */
.L_x_127:
[----:B------:R-:W-:Y:S02]  /*75c0*/  ISETP.NE.AND P0, PT, R73, RZ, PT ;  /* 0x000000ff4900720c */ /* 0x000fe40003f05270 */
[----:B------:R-:W-:Y:S11]  /*75d0*/  IADD3 R71, PT, PT, R71, 0x1, RZ ;  /* 0x0000000147477810 */ /* 0x000ff60007ffe0ff */
[----:B------:R3:W4:Y:S04]  /*75e0*/  @P0 LDS.128 R44, [R6] ;  /* 0x00000000062c0984 */ /* 0x0007280000000c00 */
[----:B------:R3:W1:Y:S04]  /*75f0*/  @P0 LDS.128 R40, [R5+0x10] ;  /* 0x0000100005280984 */ /* 0x0006680000000c00 */
[----:B------:R3:W1:Y:S04]  /*7600*/  @P0 LDS.128 R32, [R4+0x20] ;  /* 0x0000200004200984 */ /* 0x0006680000000c00 */
[----:B------:R3:W1:Y:S02]  /*7610*/  @P0 LDS.128 R36, [R3+0x30] ;  /* 0x0000300003240984 */ /* 0x0006640000000c00 */
.L_x_126:
[----:B------:R-:W-:Y:S05]  /*7620*/  BSYNC B1 ;  /* 0x0000000000017941 */ /* 0x000fea0003800000 */
.L_x_125:
[----:B-1----:R-:W-:Y:S05]  /*7630*/  VIADD R0, R25, 0x10 ;  /* 0x0000001019007836 */ /* 0x002fea0000000000 */
[----:B------:R-:W-:Y:S04]  /*7640*/  SHF.R.U32.HI R0, RZ, 0x15, R0 ;  /* 0x00000015ff007819 */ /* 0x000fe80000011600 */
[----:B------:R-:W-:Y:S11]  /*7650*/  LOP3.LUT P0, RZ, R0, 0x3, R53, 0x48, !PT ;  /* 0x0000000300ff7812 */ /* 0x000ff60007804835 */
[----:B------:R-:W-:Y:S02]  /*7660*/  @!UPT UIADD3 URZ, UPT, UPT, URZ, URZ, URZ ;  /* 0x000000fffffff290 */ /* 0x000fe4000fffe0ff */
[----:B------:R-:W-:Y:S05]  /*7670*/  @!P0 BRA `(.L_x_130) ;  /* 0x0000000000408947 */ /* 0x000fea0003800000 */
[----:B------:R-:W1:Y:S01]  /*7680*/  LDCU.64 UR8, c[0x4][0x70] ;  /* 0x01000e00ff0877ac */ /* 0x000e620008000a00 */
[----:B---3--:R-:W-:Y:S01]  /*7690*/  MOV R3, 0x0 ;  /* 0x0000000000037802 */ /* 0x008fe20000000f00 */
[----:B------:R-:W-:Y:S02]  /*76a0*/  HFMA2 R12, -RZ, RZ, 0, 5.9604644775390625e-08 ;  /* 0x00000001ff0c7431 */ /* 0x000fe400000001ff */
[----:B------:R-:W-:Y:S02]  /*76b0*/  IMAD.MOV.U32 R8, RZ, RZ, 0x192 ;  /* 0x00000192ff087424 */ /* 0x000fe400078e00ff */
[----:B------:R-:W-:Y:S01]  /*76c0*/  IMAD.MOV.U32 R13, RZ, RZ, RZ ;  /* 0x000000ffff0d7224 */ /* 0x000fe200078e00ff */
[----:B------:R-:W3:Y:S01]  /*76d0*/  LDCU.64 UR6, c[0x4][0x78] ;  /* 0x01000f00ff0677ac */ /* 0x000ee20008000a00 */
[----:B------:R-:W2:Y:S01]  /*76e0*/  LDC.64 R2, c[0x4][R3] ;  /* 0x0100000003027b82 */ /* 0x000ea20000000a00 */
[----:B------:R-:W5:Y:S01]  /*76f0*/  LDCU.64 UR4, c[0x4][0x10] ;  /* 0x01000200ff0477ac */ /* 0x000f620008000a00 */
[----:B-1----:R-:W-:Y:S01]  /*7700*/  MOV R5, UR9 ;  /* 0x0000000900057c02 */ /* 0x002fe20008000f00 */
[----:B------:R-:W-:Y:S01]  /*7710*/  IMAD.U32 R4, RZ, RZ, UR8 ;  /* 0x00000008ff047e24 */ /* 0x000fe2000f8e00ff */
[----:B---3--:R-:W-:Y:S01]  /*7720*/  MOV R7, UR7 ;  /* 0x0000000700077c02 */ /* 0x008fe20008000f00 */
[----:B------:R-:W-:Y:S01]  /*7730*/  IMAD.U32 R6, RZ, RZ, UR6 ;  /* 0x00000006ff067e24 */ /* 0x000fe2000f8e00ff */
[----:B-----5:R-:W-:Y:S01]  /*7740*/  MOV R11, UR5 ;  /* 0x00000005000b7c02 */ /* 0x020fe20008000f00 */
[----:B------:R-:W-:Y:S02]  /*7750*/  IMAD.U32 R10, RZ, RZ, UR4 ;  /* 0x00000004ff0a7e24 */ /* 0x000fe4000f8e00ff */
[----:B------:R-:W-:Y:S07]  /*7760*/  LEPC R20, `(.L_x_130) ;  /* 0x000000001014794e */ /* 0x000fee0000000000 */
[----:B--2-4-:R-:W-:Y:S05]  /*7770*/  CALL.ABS.NOINC R2 ;  /* 0x0000000002007343 */ /* 0x014fea0003c00000 */
.L_x_130:
[----:B---34-:R-:W-:Y:S01]  /*7780*/  LOP3.LUT R3, R44, 0xffffe000, RZ, 0xc0, !PT ;  /* 0xffffe0002c037812 */ /* 0x018fe200078ec0ff */
[----:B------:R-:W-:Y:S05]  /*7790*/  WARPSYNC.ALL ;  /* 0x0000000000007948 */ /* 0x000fea0003800000 */
[----:B------:R-:W-:Y:S01]  /*77a0*/  R2UR UR4, R25 ;  /* 0x00000000190472ca */ /* 0x000fe200000e0000 */
[----:B------:R-:W1:Y:S01]  /*77b0*/  S2R R74, SR_CgaCtaId ;  /* 0x00000000004a7919 */ /* 0x000e620000008800 */
[----:B------:R-:W-:Y:S01]  /*77c0*/  LOP3.LUT R20, R40, 0xffffe000, RZ, 0xc0, !PT ;  /* 0xffffe00028147812 */ /* 0x000fe200078ec0ff */
[----:B------:R-:W-:Y:S01]  /*77d0*/  BSSY.RECONVERGENT B0, `(.L_x_131) ;  /* 0x000005e000007945 */ /* 0x000fe20003800200 */
[----:B------:R-:W-:Y:S02]  /*77e0*/  ISETP.NE.AND P6, PT, R69, RZ, PT ;  /* 0x000000ff4500720c */ /* 0x000fe40003fc5270 */
[----:B------:R-:W-:Y:S07]  /*77f0*/  ISETP.NE.AND P0, PT, R68, RZ, PT ;  /* 0x000000ff4400720c */ /* 0x000fee0003f05270 */
[----:B------:R-:W3:Y:S02]  /*7800*/  LDTM.x16 R4, tmem[UR4+0x10] ;  /* 0x00001004000479ee */ /* 0x000ee40008240000 */
[C---:B---3--:R-:W-:Y:S01]  /*7810*/  FMUL R0, R24.reuse, R4 ;  /* 0x0000000418007220 */ /* 0x048fe20000400000 */
[----:B------:R-:W-:Y:S01]  /*7820*/  LOP3.LUT R4, R45, 0xffffe000, RZ, 0xc0, !PT ;  /* 0xffffe0002d047812 */ /* 0x000fe200078ec0ff */
[C---:B------:R-:W-:Y:S01]  /*7830*/  FMUL R2, R24.reuse, R5 ;  /* 0x0000000518027220 */ /* 0x040fe20000400000 */
[----:B------:R-:W-:Y:S01]  /*7840*/  FMUL R5, R24, R12 ;  /* 0x0000000c18057220 */ /* 0x000fe20000400000 */
[C---:B------:R-:W-:Y:S01]  /*7850*/  FFMA R28, R27.reuse, R3, R0 ;  /* 0x000000031b1c7223 */ /* 0x040fe20000000000 */
[----:B------:R-:W-:Y:S01]  /*7860*/  LOP3.LUT R3, R46, 0xffffe000, RZ, 0xc0, !PT ;  /* 0xffffe0002e037812 */ /* 0x000fe200078ec0ff */
[----:B------:R-:W-:Y:S01]  /*7870*/  FFMA R29, R27, R4, R2 ;  /* 0x000000041b1d7223 */ /* 0x000fe20000000002 */
[----:B------:R-:W-:Y:S01]  /*7880*/  LOP3.LUT R4, R47, 0xffffe000, RZ, 0xc0, !PT ;  /* 0xffffe0002f047812 */ /* 0x000fe200078ec0ff */
[C---:B------:R-:W-:Y:S01]  /*7890*/  FMUL R0, R24.reuse, R6 ;  /* 0x0000000618007220 */ /* 0x040fe20000400000 */
[----:B------:R-:W-:Y:S01]  /*78a0*/  F2FP.TF32.F32.PACK_B R28, R28 ;  /* 0x0000001cff1c723e */ /* 0x000fe200024050ff */
[C---:B------:R-:W-:Y:S01]  /*78b0*/  FMUL R2, R24.reuse, R7 ;  /* 0x0000000718027220 */ /* 0x040fe20000400000 */
[----:B------:R-:W-:Y:S01]  /*78c0*/  F2FP.TF32.F32.PACK_B R29, R29 ;  /* 0x0000001dff1d723e */ /* 0x000fe200024050ff */
[C---:B------:R-:W-:Y:S01]  /*78d0*/  FFMA R30, R27.reuse, R3, R0 ;  /* 0x000000031b1e7223 */ /* 0x040fe20000000000 */
[C---:B------:R-:W-:Y:S01]  /*78e0*/  FMUL R0, R24.reuse, R8 ;  /* 0x0000000818007220 */ /* 0x040fe20000400000 */
[----:B------:R-:W-:Y:S01]  /*78f0*/  FFMA R31, R27, R4, R2 ;  /* 0x000000041b1f7223 */ /* 0x000fe20000000002 */
[C---:B------:R-:W-:Y:S01]  /*7900*/  FMUL R6, R24.reuse, R13 ;  /* 0x0000000d18067220 */ /* 0x040fe20000400000 */
[----:B------:R-:W-:Y:S01]  /*7910*/  LOP3.LUT R13, R41, 0xffffe000, RZ, 0xc0, !PT ;  /* 0xffffe000290d7812 */ /* 0x000fe200078ec0ff */
[C---:B------:R-:W-:Y:S01]  /*7920*/  FMUL R2, R24.reuse, R9 ;  /* 0x0000000918027220 */ /* 0x040fe20000400000 */
[----:B------:R-:W-:Y:S01]  /*7930*/  F2FP.TF32.F32.PACK_B R30, R30 ;  /* 0x0000001eff1e723e */ /* 0x000fe200024050ff */
[----:B------:R-:W-:Y:S01]  /*7940*/  FMUL R9, R24, R16 ;  /* 0x0000001018097220 */ /* 0x000fe20000400000 */
[----:B------:R-:W-:Y:S01]  /*7950*/  F2FP.TF32.F32.PACK_B R31, R31 ;  /* 0x0000001fff1f723e */ /* 0x000fe200024050ff */
[----:B------:R-:W-:Y:S01]  /*7960*/  FFMA R16, R27, R20, R0 ;  /* 0x000000141b107223 */ /* 0x000fe20000000000 */
[----:B------:R-:W-:Y:S01]  /*7970*/  LOP3.LUT R0, R42, 0xffffe000, RZ, 0xc0, !PT ;  /* 0xffffe0002a007812 */ /* 0x000fe200078ec0ff */
[C---:B------:R-:W-:Y:S01]  /*7980*/  FMUL R3, R24.reuse, R10 ;  /* 0x0000000a18037220 */ /* 0x040fe20000400000 */
[C---:B------:R-:W-:Y:S01]  /*7990*/  FMUL R7, R24.reuse, R14 ;  /* 0x0000000e18077220 */ /* 0x040fe20000400000 */
[----:B------:R-:W-:Y:S01]  /*79a0*/  LOP3.LUT R14, R43, 0xffffe000, RZ, 0xc0, !PT ;  /* 0xffffe0002b0e7812 */ /* 0x000fe200078ec0ff */
[----:B------:R-:W-:Y:S01]  /*79b0*/  FMUL R10, R24, R17 ;  /* 0x00000011180a7220 */ /* 0x000fe20000400000 */
[----:B------:R-:W-:Y:S01]  /*79c0*/  F2FP.TF32.F32.PACK_B R16, R16 ;  /* 0x00000010ff10723e */ /* 0x000fe200024050ff */
[----:B------:R-:W-:Y:S01]  /*79d0*/  FFMA R17, R27, R13, R2 ;  /* 0x0000000d1b117223 */ /* 0x000fe20000000002 */
[----:B------:R-:W-:Y:S01]  /*79e0*/  LOP3.LUT R2, R32, 0xffffe000, RZ, 0xc0, !PT ;  /* 0xffffe00020027812 */ /* 0x000fe200078ec0ff */
[----:B------:R-:W-:Y:S01]  /*79f0*/  STS.128 [R66+0x2000], R28 ;  /* 0x0020001c42007388 */ /* 0x000fe20000000c00 */
[----:B------:R-:W-:Y:S01]  /*7a00*/  LOP3.LUT R13, R39, 0xffffe000, RZ, 0xc0, !PT ;  /* 0xffffe000270d7812 */ /* 0x000fe200078ec0ff */
[C---:B------:R-:W-:Y:S01]  /*7a10*/  FMUL R4, R24.reuse, R11 ;  /* 0x0000000b18047220 */ /* 0x040fe20000400000 */
[----:B------:R-:W-:Y:S01]  /*7a20*/  F2FP.TF32.F32.PACK_B R17, R17 ;  /* 0x00000011ff11723e */ /* 0x000fe200024050ff */
[C---:B------:R-:W-:Y:S01]  /*7a30*/  FMUL R11, R24.reuse, R18 ;  /* 0x00000012180b7220 */ /* 0x040fe20000400000 */
[----:B------:R-:W-:Y:S01]  /*7a40*/  FFMA R18, R27, R0, R3 ;  /* 0x000000001b127223 */ /* 0x000fe20000000003 */
[----:B------:R-:W-:Y:S01]  /*7a50*/  LOP3.LUT R0, R33, 0xffffe000, RZ, 0xc0, !PT ;  /* 0xffffe00021007812 */ /* 0x000fe200078ec0ff */
[----:B------:R-:W-:Y:S01]  /*7a60*/  FMUL R12, R24, R19 ;  /* 0x00000013180c7220 */ /* 0x000fe20000400000 */
[----:B------:R-:W-:Y:S01]  /*7a70*/  LOP3.LUT R3, R34, 0xffffe000, RZ, 0xc0, !PT ;  /* 0xffffe00022037812 */ /* 0x000fe200078ec0ff */
[C---:B------:R-:W-:Y:S01]  /*7a80*/  FFMA R19, R27.reuse, R14, R4 ;  /* 0x0000000e1b137223 */ /* 0x040fe20000000004 */
[----:B------:R-:W-:Y:S01]  /*7a90*/  FFMA R4, R27, R2, R5 ;  /* 0x000000021b047223 */ /* 0x000fe20000000005 */
[----:B------:R-:W-:Y:S01]  /*7aa0*/  LOP3.LUT R2, R35, 0xffffe000, RZ, 0xc0, !PT ;  /* 0xffffe00023027812 */ /* 0x000fe200078ec0ff */
[----:B------:R-:W-:Y:S01]  /*7ab0*/  FMUL R8, R24, R15 ;  /* 0x0000000f18087220 */ /* 0x000fe20000400000 */
[----:B------:R-:W-:Y:S01]  /*7ac0*/  F2FP.TF32.F32.PACK_B R18, R18 ;  /* 0x00000012ff12723e */ /* 0x000fe200024050ff */
[C---:B------:R-:W-:Y:S01]  /*7ad0*/  FFMA R5, R27.reuse, R0, R6 ;  /* 0x000000001b057223 */ /* 0x040fe20000000006 */
[----:B------:R-:W-:Y:S01]  /*7ae0*/  F2FP.TF32.F32.PACK_B R19, R19 ;  /* 0x00000013ff13723e */ /* 0x000fe200024050ff */
[C---:B------:R-:W-:Y:S01]  /*7af0*/  FFMA R6, R27.reuse, R3, R7 ;  /* 0x000000031b067223 */ /* 0x040fe20000000007 */
[----:B------:R-:W-:Y:S01]  /*7b00*/  FFMA R7, R27, R2, R8 ;  /* 0x000000021b077223 */ /* 0x000fe20000000008 */
[----:B------:R-:W-:Y:S02]  /*7b10*/  LOP3.LUT R0, R36, 0xffffe000, RZ, 0xc0, !PT ;  /* 0xffffe00024007812 */ /* 0x000fe400078ec0ff */
[----:B------:R-:W-:Y:S01]  /*7b20*/  STS.128 [R65+0x2010], R16 ;  /* 0x0020101041007388 */ /* 0x000fe20000000c00 */
[----:B------:R-:W-:Y:S02]  /*7b30*/  LOP3.LUT R2, R37, 0xffffe000, RZ, 0xc0, !PT ;  /* 0xffffe00025027812 */ /* 0x000fe400078ec0ff */
[----:B------:R-:W-:Y:S01]  /*7b40*/  LOP3.LUT R3, R38, 0xffffe000, RZ, 0xc0, !PT ;  /* 0xffffe00026037812 */ /* 0x000fe200078ec0ff */
[C---:B------:R-:W-:Y:S01]  /*7b50*/  FFMA R8, R27.reuse, R0, R9 ;  /* 0x000000001b087223 */ /* 0x040fe20000000009 */
[----:B------:R-:W-:Y:S01]  /*7b60*/  F2FP.TF32.F32.PACK_B R4, R4 ;  /* 0x00000004ff04723e */ /* 0x000fe200024050ff */
[C---:B------:R-:W-:Y:S01]  /*7b70*/  FFMA R9, R27.reuse, R2, R10 ;  /* 0x000000021b097223 */ /* 0x040fe2000000000a */
[----:B------:R-:W-:Y:S01]  /*7b80*/  F2FP.TF32.F32.PACK_B R5, R5 ;  /* 0x00000005ff05723e */ /* 0x000fe200024050ff */
[C---:B------:R-:W-:Y:S01]  /*7b90*/  FFMA R10, R27.reuse, R3, R11 ;  /* 0x000000031b0a7223 */ /* 0x040fe2000000000b */
[----:B------:R-:W-:Y:S01]  /*7ba0*/  F2FP.TF32.F32.PACK_B R6, R6 ;  /* 0x00000006ff06723e */ /* 0x000fe200024050ff */
[----:B------:R-:W-:Y:S01]  /*7bb0*/  FFMA R11, R27, R13, R12 ;  /* 0x0000000d1b0b7223 */ /* 0x000fe2000000000c */
[----:B------:R-:W-:Y:S01]  /*7bc0*/  F2FP.TF32.F32.PACK_B R7, R7 ;  /* 0x00000007ff07723e */ /* 0x000fe200024050ff */
[----:B------:R-:W-:Y:S01]  /*7bd0*/  IMAD.U32 R0, RZ, RZ, UR46 ;  /* 0x0000002eff007e24 */ /* 0x000fe2000f8e00ff */
[----:B------:R-:W-:Y:S02]  /*7be0*/  F2FP.TF32.F32.PACK_B R8, R8 ;  /* 0x00000008ff08723e */ /* 0x000fe400024050ff */
[----:B------:R-:W-:Y:S01]  /*7bf0*/  F2FP.TF32.F32.PACK_B R9, R9 ;  /* 0x00000009ff09723e */ /* 0x000fe200024050ff */
[----:B------:R3:W-:Y:S01]  /*7c00*/  STS.128 [R64+0x2020], R4 ;  /* 0x0020200440007388 */ /* 0x0007e20000000c00 */
[----:B------:R-:W-:Y:S02]  /*7c10*/  F2FP.TF32.F32.PACK_B R10, R10 ;  /* 0x0000000aff0a723e */ /* 0x000fe400024050ff */
[----:B------:R-:W-:Y:S02]  /*7c20*/  F2FP.TF32.F32.PACK_B R11, R11 ;  /* 0x0000000bff0b723e */ /* 0x000fe400024050ff */
[----:B------:R-:W-:Y:S02]  /*7c30*/  @P6 LEA R0, R0, UR44, 0x3 ;  /* 0x0000002c00006c11 */ /* 0x000fe4000f8e18ff */
[----:B------:R-:W-:Y:S01]  /*7c40*/  @P6 SHF.L.U32 R2, R63, 0x1f, RZ ;  /* 0x0000001f3f026819 */ /* 0x000fe200000006ff */
[----:B------:R4:W-:Y:S02]  /*7c50*/  STS.128 [R60+0x2030], R8 ;  /* 0x002030083c007388 */ /* 0x0009e40000000c00 */
[----:B------:R-:W-:Y:S05]  /*7c60*/  @P6 VIADD R0, R0, 0xb0 ;  /* 0x000000b000006836 */ /* 0x000fea0000000000 */
[----:B-1----:R-:W-:Y:S01]  /*7c70*/  @P6 PRMT R0, R74, 0x654, R0 ;  /* 0x000006544a006816 */ /* 0x002fe20000000000 */
[----:B------:R-:W-:Y:S01]  /*7c80*/  @!PT LDS RZ, [RZ] ;  /* 0x00000000fffff984 */ /* 0x000fe20000000800 */
[----:B------:R-:W-:Y:S01]  /*7c90*/  @!PT LDS RZ, [RZ] ;  /* 0x00000000fffff984 */ /* 0x000fe20000000800 */
[----:B------:R-:W-:Y:S01]  /*7ca0*/  @!PT LDS RZ, [RZ] ;  /* 0x00000000fffff984 */ /* 0x000fe20000000800 */
[----:B------:R-:W-:Y:S01]  /*7cb0*/  @!PT LDS RZ, [RZ] ;  /* 0x00000000fffff984 */ /* 0x000fe20000000800 */
[----:B------:R1:W-:Y:S06]  /*7cc0*/  MEMBAR.ALL.CTA ;  /* 0x0000000000007992 */ /* 0x0003ec0000008000 */
[----:B-1----:R-:W1:Y:S01]  /*7cd0*/  FENCE.VIEW.ASYNC.S ;  /* 0x00000000000073c6 */ /* 0x002e620000000000 */
[----:B---3--:R-:W-:Y:S01]  /*7ce0*/  LEA R6, R71, UR44, 0x3 ;  /* 0x0000002c47067c11 */ /* 0x008fe2000f8e18ff */
[----:B-1----:R-:W-:Y:S06]  /*7cf0*/  BAR.SYNC.DEFER_BLOCKING 0x1, 0x80 ;  /* 0x0042000000007b1d */ /* 0x002fec0000010000 */
[----:B------:R-:W-:Y:S05]  /*7d00*/  @P0 BRA `(.L_x_132) ;  /* 0x0000000000280947 */ /* 0x000fea0003800000 */
[----:B------:R-:W1:Y:S01]  /*7d10*/  LDCU.64 UR6, c[0x0][0x348] ;  /* 0x00006900ff0677ac */ /* 0x000e620008000a00 */
[----:B------:R-:W-:Y:S02]  /*7d20*/  UIADD3 UR9, UPT, UPT, UR49, 0x10, URZ ;  /* 0x0000001031097890 */ /* 0x000fe4000fffe0ff */
[----:B------:R-:W-:Y:S01]  /*7d30*/  UIADD3 UR8, UPT, UPT, UR44, 0x2200, URZ ;  /* 0x000022002c087890 */ /* 0x000fe2000fffe0ff */
[----:B------:R-:W-:Y:S01]  /*7d40*/  UMOV UR10, UR50 ;  /* 0x00000032000a7c82 */ /* 0x000fe20008000000 */
[----:B------:R-:W-:Y:S01]  /*7d50*/  UMOV UR11, UR36 ;  /* 0x00000024000b7c82 */ /* 0x000fe20008000000 */
[----:B-1----:R-:W-:Y:S04]  /*7d60*/  UIADD3 UR4, UP0, UPT, UR6, 0x680, URZ ;  /* 0x0000068006047890 */ /* 0x002fe8000ff1e0ff */
[----:B------:R-:W-:Y:S09]  /*7d70*/  UIADD3.X UR5, UPT, UPT, URZ, UR7, URZ, UP0, !UPT ;  /* 0x00000007ff057290 */ /* 0x000ff200087fe4ff */
[----:B------:R1:W-:Y:S01]  /*7d80*/  UTMASTG.3D [UR8], [UR4] ;  /* 0x00000008040073b5 */ /* 0x0003e20008010000 */
[----:B------:R0:W-:Y:S01]  /*7d90*/  UTMACMDFLUSH ;  /* 0x00000000000079b7 */ /* 0x0001e20000000000 */
[----:B-1----:R-:W-:Y:S04]  /*7da0*/  DEPBAR.LE SB0, 0x1 ;  /* 0x000080400000791a */ /* 0x002fe80000000000 */
.L_x_132:
[----:B------:R-:W-:Y:S05]  /*7db0*/  BSYNC.RECONVERGENT B0 ;  /* 0x0000000000007941 */ /* 0x000fea0003800200 */
.L_x_131:
[----:B------:R-:W-:Y:S01]  /*7dc0*/  BAR.SYNC.DEFER_BLOCKING 0x1, 0x80 ;  /* 0x0042000000007b1d */ /* 0x000fe20000010000 */
[----:B------:R-:W-:Y:S04]  /*7dd0*/  UIADD3 UR4, UPT, UPT, UR46, 0x1, URZ ;  /* 0x000000012e047890 */ /* 0x000fe8000fffe0ff */
[----:B------:R-:W-:Y:S04]  /*7de0*/  UISETP.NE.AND UP0, UPT, UR4, 0x4, UPT ;  /* 0x000000040400788c */ /* 0x000fe8000bf05270 */
[----:B------:R-:W-:Y:S01]  /*7df0*/  USEL UR45, UR4, URZ, UP0 ;  /* 0x000000ff042d7287 */ /* 0x000fe20008000000 */
[----:B------:R1:W-:Y:S01]  /*7e00*/  @P6 SYNCS.ARRIVE.TRANS64.RED.A1T0 RZ, [R0+URZ], RZ ;  /* 0x000000ff00ff69a7 */ /* 0x0003e200081004ff */
[----:B------:R-:W-:Y:S01]  /*7e10*/  BSSY B1, `(.L_x_133) ;  /* 0x0000017000017945 */ /* 0x000fe20003800000 */
[----:B------:R-:W3:Y:S02]  /*7e20*/  @P6 SYNCS.PHASECHK.TRANS64.TRYWAIT P0, [R6+URZ+0x90], R2 ;  /* 0x00009002060065a7 */ /* 0x000ee400080011ff */
[----:B---3--:R-:W-:Y:S01]  /*7e30*/  @P6 SEL R72, RZ, 0x1, !P0 ;  /* 0x00000001ff486807 */ /* 0x008fe20004000000 */
[----:B-1----:R-:W-:Y:S06]  /*7e40*/  @!P6 BRA `(.L_x_134) ;  /* 0x00000000004ce947 */ /* 0x002fec0003800000 */
        /* <DEDUP_REMOVED lines=9> */
[----:B------:R-:W-:Y:S04]  /*7ee0*/  SHF.L.U32 R5, R63, 0x1f, RZ ;  /* 0x0000001f3f057819 */ /* 0x000fe800000006ff */
[----:B------:R-:W1:Y:S02]  /*7ef0*/  SYNCS.PHASECHK.TRANS64.TRYWAIT P0, [R6+URZ+0x90], R5 ;  /* 0x00009005060075a7 */ /* 0x000e6400080011ff */
[----:B-1----:R-:W-:Y:S05]  /*7f00*/  @!P0 BRA `(.L_x_137) ;  /* 0x0000002000bc8947 */ /* 0x002fea0003800000 */
.L_x_136:
[----:B------:R-:W-:Y:S05]  /*7f10*/  BSYNC B0 ;  /* 0x0000000000007941 */ /* 0x000fea0003800000 */
.L_x_135:
[----:B------:R-:W-:Y:S02]  /*7f20*/  ISETP.NE.AND P0, PT, R73, RZ, PT ;  /* 0x000000ff4900720c */ /* 0x000fe40003f05270 */
[----:B------:R-:W-:Y:S11]  /*7f30*/  IADD3 R71, PT, PT, R71, 0x1, RZ ;  /* 0x0000000147477810 */ /* 0x000ff60007ffe0ff */
[----:B------:R3:W1:Y:S04]  /*7f40*/  @P0 LDS.128 R44, [R4] ;  /* 0x00000000042c0984 */ /* 0x0006680000000c00 */
[----:B------:R3:W1:Y:S04]  /*7f50*/  @P0 LDS.128 R40, [R3+0x10] ;  /* 0x0000100003280984 */ /* 0x0006680000000c00 */
[----:B------:R3:W1:Y:S04]  /*7f60*/  @P0 LDS.128 R32, [R2+0x20] ;  /* 0x0000200002200984 */ /* 0x0006680000000c00 */
[----:B------:R3:W1:Y:S02]  /*7f70*/  @P0 LDS.128 R36, [R0+0x30] ;  /* 0x0000300000240984 */ /* 0x0006640000000c00 */
.L_x_134:
[----:B------:R-:W-:Y:S05]  /*7f80*/  BSYNC B1 ;  /* 0x0000000000017941 */ /* 0x000fea0003800000 */
.L_x_133:
[----:B---3--:R-:W-:Y:S05]  /*7f90*/  VIADD R0, R25, 0x20 ;  /* 0x0000002019007836 */ /* 0x008fea0000000000 */
[----:B------:R-:W-:Y:S04]  /*7fa0*/  SHF.R.U32.HI R0, RZ, 0x15, R0 ;  /* 0x00000015ff007819 */ /* 0x000fe80000011600 */
[----:B------:R-:W-:Y:S11]  /*7fb0*/  LOP3.LUT P0, RZ, R0, 0x3, R53, 0x48, !PT ;  /* 0x0000000300ff7812 */ /* 0x000ff60007804835 */
[----:B------:R-:W-:Y:S02]  /*7fc0*/  @!UPT UIADD3 URZ, UPT, UPT, URZ, URZ, URZ ;  /* 0x000000fffffff290 */ /* 0x000fe4000fffe0ff */
[----:B------:R-:W-:Y:S05]  /*7fd0*/  @!P0 BRA `(.L_x_138) ;  /* 0x0000000000408947 */ /* 0x000fea0003800000 */
[----:B------:R-:W1:Y:S01]  /*7fe0*/  LDCU.64 UR8, c[0x4][0x70] ;  /* 0x01000e00ff0877ac */ /* 0x000e620008000a00 */
[----:B------:R-:W-:Y:S01]  /*7ff0*/  MOV R3, 0x0 ;  /* 0x0000000000037802 */ /* 0x000fe20000000f00 */
[----:B------:R-:W-:Y:S02]  /*8000*/  HFMA2 R12, -RZ, RZ, 0, 5.9604644775390625e-08 ;  /* 0x00000001ff0c7431 */ /* 0x000fe400000001ff */
[----:B----4-:R-:W-:Y:S02]  /*8010*/  IMAD.MOV.U32 R8, RZ, RZ, 0x192 ;  /* 0x00000192ff087424 */ /* 0x010fe400078e00ff */
[----:B------:R-:W-:Y:S01]  /*8020*/  IMAD.MOV.U32 R13, RZ, RZ, RZ ;  /* 0x000000ffff0d7224 */ /* 0x000fe200078e00ff */
[----:B------:R-:W3:Y:S01]  /*8030*/  LDCU.64 UR6, c[0x4][0x78] ;  /* 0x01000f00ff0677ac */ /* 0x000ee20008000a00 */
[----:B------:R-:W4:Y:S01]  /*8040*/  LDC.64 R2, c[0x4][R3] ;  /* 0x0100000003027b82 */ /* 0x000f220000000a00 */
        /* <DEDUP_REMOVED lines=9> */
.L_x_138:
[----:B-1----:R-:W-:Y:S01]  /*80e0*/  LOP3.LUT R3, R44, 0xffffe000, RZ, 0xc0, !PT ;  /* 0xffffe0002c037812 */ /* 0x002fe200078ec0ff */
[----:B------:R-:W-:Y:S05]  /*80f0*/  WARPSYNC.ALL ;  /* 0x0000000000007948 */ /* 0x000fea0003800000 */
[----:B------:R-:W-:Y:S01]  /*8100*/  R2UR UR4, R25 ;  /* 0x00000000190472ca */ /* 0x000fe200000e0000 */
[----:B------:R-:W-:Y:S01]  /*8110*/  BSSY.RECONVERGENT B0, `(.L_x_139) ;  /* 0x000005f000007945 */ /* 0x000fe20003800200 */
[----:B------:R-:W-:Y:S02]  /*8120*/  LOP3.LUT R20, R40, 0xffffe000, RZ, 0xc0, !PT ;  /* 0xffffe00028147812 */ /* 0x000fe400078ec0ff */
[----:B------:R-:W-:Y:S02]  /*8130*/  LOP3.LUT R21, R41, 0xffffe000, RZ, 0xc0, !PT ;  /* 0xffffe00029157812 */ /* 0x000fe400078ec0ff */
[----:B------:R-:W-:Y:S02]  /*8140*/  LOP3.LUT R26, R42, 0xffffe000, RZ, 0xc0, !PT ;  /* 0xffffe0002a1a7812 */ /* 0x000fe400078ec0ff */
[----:B------:R-:W-:Y:S02]  /*8150*/  ISETP.NE.AND P6, PT, R69, RZ, PT ;  /* 0x000000ff4500720c */ /* 0x000fe40003fc5270 */
[----:B------:R-:W-:Y:S03]  /*8160*/  ISETP.NE.AND P0, PT, R68, RZ, PT ;  /* 0x000000ff4400720c */ /* 0x000fe60003f05270 */
[----:B----4-:R-:W1:Y:S02]  /*8170*/  LDTM.x16 R4, tmem[UR4+0x20] ;  /* 0x00002004000479ee */ /* 0x010e640008240000 */
[C---:B-1----:R-:W-:Y:S01]  /*8180*/  FMUL R0, R24.reuse, R4 ;  /* 0x0000000418007220 */ /* 0x042fe20000400000 */
        /* <DEDUP_REMOVED lines=13> */
[C---:B------:R-:W-:Y:S01]  /*8260*/  FFMA R31, R27.reuse, R4, R2 ;  /* 0x000000041b1f7223 */ /* 0x040fe20000000002 */
[C---:B------:R-:W-:Y:S01]  /*8270*/  FMUL R2, R24.reuse, R9 ;  /* 0x0000000918027220 */ /* 0x040fe20000400000 */
[C---:B------:R-:W-:Y:S01]  /*8280*/  FMUL R9, R24.reuse, R16 ;  /* 0x0000001018097220 */ /* 0x040fe20000400000 */
[----:B------:R-:W-:Y:S01]  /*8290*/  F2FP.TF32.F32.PACK_B R30, R30 ;  /* 0x0000001eff1e723e */ /* 0x000fe200024050ff */
[----:B------:R-:W-:Y:S01]  /*82a0*/  FFMA R16, R27, R20, R0 ;  /* 0x000000141b107223 */ /* 0x000fe20000000000 */
[----:B------:R-:W-:Y:S01]  /*82b0*/  LOP3.LUT R0, R43, 0xffffe000, RZ, 0xc0, !PT ;  /* 0xffffe0002b007812 */ /* 0x000fe200078ec0ff */
[C---:B------:R-:W-:Y:S01]  /*82c0*/  FMUL R3, R24.reuse, R10 ;  /* 0x0000000a18037220 */ /* 0x040fe20000400000 */
[----:B------:R-:W-:Y:S01]  /*82d0*/  F2FP.TF32.F32.PACK_B R31, R31 ;  /* 0x0000001fff1f723e */ /* 0x000fe200024050ff */
[C---:B------:R-:W-:Y:S01]  /*82e0*/  FMUL R4, R24.reuse, R11 ;  /* 0x0000000b18047220 */ /* 0x040fe20000400000 */
[----:B------:R-:W-:Y:S01]  /*82f0*/  F2FP.TF32.F32.PACK_B R16, R16 ;  /* 0x00000010ff10723e */ /* 0x000fe200024050ff */
[----:B------:R-:W-:Y:S01]  /*8300*/  FMUL R10, R24, R17 ;  /* 0x00000011180a7220 */ /* 0x000fe20000400000 */
[C---:B------:R-:W-:Y:S01]  /*8310*/  FFMA R17, R27.reuse, R21, R2 ;  /* 0x000000151b117223 */ /* 0x040fe20000000002 */
[----:B------:R-:W-:Y:S01]  /*8320*/  LOP3.LUT R2, R32, 0xffffe000, RZ, 0xc0, !PT ;  /* 0xffffe00020027812 */ /* 0x000fe200078ec0ff */
[----:B------:R1:W-:Y:S01]  /*8330*/  STS.128 [R66+0x4000], R28 ;  /* 0x0040001c42007388 */ /* 0x0003e20000000c00 */
[C---:B------:R-:W-:Y:S01]  /*8340*/  FMUL R11, R24.reuse, R18 ;  /* 0x00000012180b7220 */ /* 0x040fe20000400000 */
[----:B------:R-:W-:Y:S01]  /*8350*/  FFMA R18, R27, R26, R3 ;  /* 0x0000001a1b127223 */ /* 0x000fe20000000003 */
[----:B------:R-:W-:Y:S01]  /*8360*/  LOP3.LUT R3, R33, 0xffffe000, RZ, 0xc0, !PT ;  /* 0xffffe00021037812 */ /* 0x000fe200078ec0ff */
[C---:B------:R-:W-:Y:S01]  /*8370*/  FMUL R12, R24.reuse, R19 ;  /* 0x00000013180c7220 */ /* 0x040fe20000400000 */
[----:B------:R-:W-:Y:S01]  /*8380*/  F2FP.TF32.F32.PACK_B R17, R17 ;  /* 0x00000011ff11723e */ /* 0x000fe200024050ff */
[----:B------:R-:W-:Y:S01]  /*8390*/  FFMA R19, R27, R0, R4 ;  /* 0x000000001b137223 */ /* 0x000fe20000000004 */
[----:B------:R-:W-:Y:S01]  /*83a0*/  F2FP.TF32.F32.PACK_B R18, R18 ;  /* 0x00000012ff12723e */ /* 0x000fe200024050ff */
[----:B------:R-:W-:Y:S01]  /*83b0*/  FMUL R6, R24, R13 ;  /* 0x0000000d18067220 */ /* 0x000fe20000400000 */
[----:B------:R-:W-:Y:S01]  /*83c0*/  LOP3.LUT R13, R34, 0xffffe000, RZ, 0xc0, !PT ;  /* 0xffffe000220d7812 */ /* 0x000fe200078ec0ff */
[C---:B------:R-:W-:Y:S01]  /*83d0*/  FMUL R7, R24.reuse, R14 ;  /* 0x0000000e18077220 */ /* 0x040fe20000400000 */
[----:B------:R-:W-:Y:S01]  /*83e0*/  LOP3.LUT R14, R35, 0xffffe000, RZ, 0xc0, !PT ;  /* 0xffffe000230e7812 */ /* 0x000fe200078ec0ff */
[----:B------:R-:W-:Y:S01]  /*83f0*/  FMUL R8, R24, R15 ;  /* 0x0000000f18087220 */ /* 0x000fe20000400000 */
[----:B------:R-:W-:Y:S01]  /*8400*/  F2FP.TF32.F32.PACK_B R19, R19 ;  /* 0x00000013ff13723e */ /* 0x000fe200024050ff */
[C---:B------:R-:W-:Y:S01]  /*8410*/  FFMA R4, R27.reuse, R2, R5 ;  /* 0x000000021b047223 */ /* 0x040fe20000000005 */
[C---:B------:R-:W-:Y:S01]  /*8420*/  FFMA R5, R27.reuse, R3, R6 ;  /* 0x000000031b057223 */ /* 0x040fe20000000006 */
[C---:B------:R-:W-:Y:S01]  /*8430*/  FFMA R6, R27.reuse, R13, R7 ;  /* 0x0000000d1b067223 */ /* 0x040fe20000000007 */
[----:B------:R-:W-:Y:S01]  /*8440*/  FFMA R7, R27, R14, R8 ;  /* 0x0000000e1b077223 */ /* 0x000fe20000000008 */
[----:B------:R1:W-:Y:S01]  /*8450*/  STS.128 [R65+0x4010], R16 ;  /* 0x0040101041007388 */ /* 0x0003e20000000c00 */
[----:B------:R-:W-:Y:S01]  /*8460*/  LOP3.LUT R0, R36, 0xffffe000, RZ, 0xc0, !PT ;  /* 0xffffe00024007812 */ /* 0x000fe200078ec0ff */
[----:B------:R-:W-:Y:S01]  /*8470*/  IMAD.U32 R14, RZ, RZ, UR45 ;  /* 0x0000002dff0e7e24 */ /* 0x000fe2000f8e00ff */
[----:B------:R-:W-:Y:S02]  /*8480*/  LOP3.LUT R2, R37, 0xffffe000, RZ, 0xc0, !PT ;  /* 0xffffe00025027812 */ /* 0x000fe400078ec0ff */
        /* <DEDUP_REMOVED lines=14> */
[----:B------:R-:W-:Y:S02]  /*8570*/  F2FP.TF32.F32.PACK_B R11, R11 ;  /* 0x0000000bff0b723e */ /* 0x000fe400024050ff */
[----:B------:R-:W-:Y:S02]  /*8580*/  @P6 LEA R14, R14, UR44, 0x3 ;  /* 0x0000002c0e0e6c11 */ /* 0x000fe4000f8e18ff */
[----:B------:R-:W-:Y:S01]  /*8590*/  LEA R0, R71, UR44, 0x3 ;  /* 0x0000002c47007c11 */ /* 0x000fe2000f8e18ff */
[----:B------:R1:W-:Y:S01]  /*85a0*/  STS.128 [R60+0x4030], R8 ;  /* 0x004030083c007388 */ /* 0x0003e20000000c00 */
[----:B------:R-:W-:Y:S01]  /*85b0*/  @P6 SHF.L.U32 R2, R63, 0x1f, RZ ;  /* 0x0000001f3f026819 */ /* 0x000fe200000006ff */
[----:B------:R-:W-:Y:S05]  /*85c0*/  @P6 VIADD R14, R14, 0xb0 ;  /* 0x000000b00e0e6836 */ /* 0x000fea0000000000 */
[----:B------:R-:W-:Y:S01]  /*85d0*/  @P6 PRMT R14, R74, 0x654, R14 ;  /* 0x000006544a0e6816 */ /* 0x000fe2000000000e */
[----:B------:R-:W-:Y:S01]  /*85e0*/  @!PT LDS RZ, [RZ] ;  /* 0x00000000fffff984 */ /* 0x000fe20000000800 */
[----:B------:R-:W-:Y:S01]  /*85f0*/  @!PT LDS RZ, [RZ] ;  /* 0x00000000fffff984 */ /* 0x000fe20000000800 */
[----:B------:R-:W-:Y:S01]  /*8600*/  @!PT LDS RZ, [RZ] ;  /* 0x00000000fffff984 */ /* 0x000fe20000000800 */
[----:B------:R-:W-:Y:S01]  /*8610*/  @!PT LDS RZ, [RZ] ;  /* 0x00000000fffff984 */ /* 0x000fe20000000800 */
[----:B------:R3:W-:Y:S06]  /*8620*/  MEMBAR.ALL.CTA ;  /* 0x0000000000007992 */ /* 0x0007ec0000008000 */
[----:B---3--:R-:W3:Y:S02]  /*8630*/  FENCE.VIEW.ASYNC.S ;  /* 0x00000000000073c6 */ /* 0x008ee40000000000 */
[----:B---3--:R-:W-:Y:S06]  /*8640*/  BAR.SYNC.DEFER_BLOCKING 0x1, 0x80 ;  /* 0x0042000000007b1d */ /* 0x008fec0000010000 */
[----:B------:R-:W-:Y:S05]  /*8650*/  @P0 BRA `(.L_x_140) ;  /* 0x0000000000280947 */ /* 0x000fea0003800000 */
[----:B------:R-:W3:Y:S01]  /*8660*/  LDCU.64 UR6, c[0x0][0x348] ;  /* 0x00006900ff0677ac */ /* 0x000ee20008000a00 */
[----:B------:R-:W-:Y:S02]  /*8670*/  UIADD3 UR9, UPT, UPT, UR49, 0x20, URZ ;  /* 0x0000002031097890 */ /* 0x000fe4000fffe0ff */
[----:B------:R-:W-:Y:S01]  /*8680*/  UIADD3 UR8, UPT, UPT, UR44, 0x4200, URZ ;  /* 0x000042002c087890 */ /* 0x000fe2000fffe0ff */
[----:B------:R-:W-:Y:S01]  /*8690*/  UMOV UR10, UR50 ;  /* 0x00000032000a7c82 */ /* 0x000fe20008000000 */
[----:B------:R-:W-:Y:S01]  /*86a0*/  UMOV UR11, UR36 ;  /* 0x00000024000b7c82 */ /* 0x000fe20008000000 */
[----:B---3--:R-:W-:Y:S04]  /*86b0*/  UIADD3 UR4, UP0, UPT, UR6, 0x680, URZ ;  /* 0x0000068006047890 */ /* 0x008fe8000ff1e0ff */
[----:B------:R-:W-:Y:S09]  /*86c0*/  UIADD3.X UR5, UPT, UPT, URZ, UR7, URZ, UP0, !UPT ;  /* 0x00000007ff057290 */ /* 0x000ff200087fe4ff */
[----:B------:R3:W-:Y:S01]  /*86d0*/  UTMASTG.3D [UR8], [UR4] ;  /* 0x00000008040073b5 */ /* 0x0007e20008010000 */
[----:B------:R0:W-:Y:S01]  /*86e0*/  UTMACMDFLUSH ;  /* 0x00000000000079b7 */ /* 0x0001e20000000000 */
[----:B---3--:R-:W-:Y:S04]  /*86f0*/  DEPBAR.LE SB0, 0x1 ;  /* 0x000080400000791a */ /* 0x008fe80000000000 */
.L_x_140:
[----:B------:R-:W-:Y:S05]  /*8700*/  BSYNC.RECONVERGENT B0 ;  /* 0x0000000000007941 */ /* 0x000fea0003800200 */
.L_x_139:
[----:B------:R-:W-:Y:S01]  /*8710*/  BAR.SYNC.DEFER_BLOCKING 0x1, 0x80 ;  /* 0x0042000000007b1d */ /* 0x000fe20000010000 */
[----:B------:R-:W-:Y:S04]  /*8720*/  UIADD3 UR4, UPT, UPT, UR45, 0x1, URZ ;  /* 0x000000012d047890 */ /* 0x000fe8000fffe0ff */
[----:B------:R-:W-:Y:S04]  /*8730*/  UISETP.NE.AND UP0, UPT, UR4, 0x4, UPT ;  /* 0x000000040400788c */ /* 0x000fe8000bf05270 */
[----:B------:R-:W-:Y:S01]  /*8740*/  USEL UR46, UR4, URZ, UP0 ;  /* 0x000000ff042e7287 */ /* 0x000fe20008000000 */
[----:B------:R3:W-:Y:S01]  /*8750*/  @P6 SYNCS.ARRIVE.TRANS64.RED.A1T0 RZ, [R14+URZ], RZ ;  /* 0x000000ff0eff69a7 */ /* 0x0007e200081004ff */
[----:B------:R-:W-:Y:S01]  /*8760*/  BSSY B1, `(.L_x_141) ;  /* 0x0000017000017945 */ /* 0x000fe20003800000 */
[----:B------:R-:W4:Y:S02]  /*8770*/  @P6 SYNCS.PHASECHK.TRANS64.TRYWAIT P0, [R0+URZ+0x90], R2 ;  /* 0x00009002000065a7 */ /* 0x000f2400080011ff */
[----:B----4-:R-:W-:Y:S01]  /*8780*/  @P6 SEL R72, RZ, 0x1, !P0 ;  /* 0x00000001ff486807 */ /* 0x010fe20004000000 */
[----:B---3--:R-:W-:Y:S06]  /*8790*/  @!P6 BRA `(.L_x_142) ;  /* 0x00000000004ce947 */ /* 0x008fec0003800000 */
[----:B------:R-:W-:Y:S01]  /*87a0*/  ISETP.NE.AND P0, PT, R72, RZ, PT ;  /* 0x000000ff4800720c */ /* 0x000fe20003f05270 */
[----:B------:R-:W-:Y:S01]  /*87b0*/  BSSY B0, `(.L_x_143) ;  /* 0x000000b000007945 */ /* 0x000fe20003800000 */
[----:B------:R-:W-:Y:S11]  /*87c0*/  ISETP.NE.AND P1, PT, R73, RZ, PT ;  /* 0x000000ff4900720c */ /* 0x000ff60003f25270 */
[----:B------:R-:W-:Y:S02]  /*87d0*/  @!UPT UIADD3 URZ, UPT, UPT, URZ, URZ, URZ ;  /* 0x000000fffffff290 */ /* 0x000fe4000fffe0ff */
[C---:B-1----:R-:W-:Y:S01]  /*87e0*/  @P1 IMAD R4, R71.reuse, 0x2000, R66 ;  /* 0x0000200047041824 */ /* 0x042fe200078e0242 */
[C---:B------:R-:W-:Y:S01]  /*87f0*/  @P1 LEA R2, R71.reuse, R64, 0xd ;  /* 0x0000004047021211 */ /* 0x040fe200078e68ff */
[C---:B------:R-:W-:Y:S02]  /*8800*/  @P1 IMAD R3, R71.reuse, 0x2000, R65 ;  /* 0x0000200047031824 */ /* 0x040fe400078e0241 */
[----:B------:R-:W-:Y:S01]  /*8810*/  @P1 IMAD R71, R71, 0x2000, R60 ;  /* 0x0000200047471824 */ /* 0x000fe200078e023c */
[----:B------:R-:W-:Y:S06]  /*8820*/  @P0 BRA `(.L_x_144) ;  /* 0x00000000000c0947 */ /* 0x000fec0003800000 */
[----:B------:R-:W-:Y:S04]  /*8830*/  SHF.L.U32 R5, R63, 0x1f, RZ ;  /* 0x0000001f3f057819 */ /* 0x000fe800000006ff */
[----:B------:R-:W1:Y:S02]  /*8840*/  SYNCS.PHASECHK.TRANS64.TRYWAIT P0, [R0+URZ+0x90], R5 ;  /* 0x00009005000075a7 */ /* 0x000e6400080011ff */
[----:B-1----:R-:W-:Y:S05]  /*8850*/  @!P0 BRA `(.L_x_145) ;  /* 0x00000018007c8947 */ /* 0x002fea0003800000 */
.L_x_144:
[----:B------:R-:W-:Y:S05]  /*8860*/  BSYNC B0 ;  /* 0x0000000000007941 */ /* 0x000fea0003800000 */
.L_x_143:
[----:B------:R-:W-:Y:S11]  /*8870*/  ISETP.NE.AND P0, PT, R73, RZ, PT ;  /* 0x000000ff4900720c */ /* 0x000ff60003f05270 */
[----:B------:R-:W-:Y:S02]  /*8880*/  @!UPT UIADD3 URZ, UPT, UPT, URZ, URZ, URZ ;  /* 0x000000fffffff290 */ /* 0x000fe4000fffe0ff */
[----:B------:R3:W4:Y:S04]  /*8890*/  @P0 LDS.128 R44, [R4] ;  /* 0x00000000042c0984 */ /* 0x0007280000000c00 */
[----:B------:R3:W1:Y:S04]  /*88a0*/  @P0 LDS.128 R40, [R3+0x10] ;  /* 0x0000100003280984 */ /* 0x0006680000000c00 */
[----:B------:R3:W1:Y:S04]  /*88b0*/  @P0 LDS.128 R32, [R2+0x20] ;  /* 0x0000200002200984 */ /* 0x0006680000000c00 */
[----:B------:R3:W1:Y:S02]  /*88c0*/  @P0 LDS.128 R36, [R71+0x30] ;  /* 0x0000300047240984 */ /* 0x0006640000000c00 */
.L_x_142:
[----:B------:R-:W-:Y:S05]  /*88d0*/  BSYNC B1 ;  /* 0x0000000000017941 */ /* 0x000fea0003800000 */
.L_x_141:
        /* <DEDUP_REMOVED lines=21> */
.L_x_146:
[----:B------:R-:W-:Y:S01]  /*8a30*/  ISETP.NE.AND P0, PT, R68, RZ, PT ;  /* 0x000000ff4400720c */ /* 0x000fe20003f05270 */
[----:B------:R-:W-:Y:S05]  /*8a40*/  WARPSYNC.ALL ;  /* 0x0000000000007948 */ /* 0x000fea0003800000 */
[----:B------:R-:W-:Y:S01]  /*8a50*/  R2UR UR4, R25 ;  /* 0x00000000190472ca */ /* 0x000fe200000e0000 */
[----:B------:R-:W-:Y:S01]  /*8a60*/  VIADD R70, R70, 0x120 ;  /* 0x0000012046467836 */ /* 0x000fe20000000000 */
[----:B----4-:R-:W-:Y:S01]  /*8a70*/  LOP3.LUT R0, R44, 0xffffe000, RZ, 0xc0, !PT ;  /* 0xffffe0002c007812 */ /* 0x010fe200078ec0ff */
[----:B------:R-:W-:Y:S01]  /*8a80*/  BSSY.RECONVERGENT B0, `(.L_x_147) ;  /* 0x000005a000007945 */ /* 0x000fe20003800200 */
[----:B---3--:R-:W-:Y:S02]  /*8a90*/  LOP3.LUT R2, R45, 0xffffe000, RZ, 0xc0, !PT ;  /* 0xffffe0002d027812 */ /* 0x008fe400078ec0ff */
[----:B------:R-:W-:Y:S02]  /*8aa0*/  LOP3.LUT R3, R46, 0xffffe000, RZ, 0xc0, !PT ;  /* 0xffffe0002e037812 */ /* 0x000fe400078ec0ff */
[----:B------:R-:W-:Y:S02]  /*8ab0*/  LOP3.LUT R20, R47, 0xffffe000, RZ, 0xc0, !PT ;  /* 0xffffe0002f147812 */ /* 0x000fe400078ec0ff */
[----:B------:R-:W-:Y:S02]  /*8ac0*/  LOP3.LUT R21, R40, 0xffffe000, RZ, 0xc0, !PT ;  /* 0xffffe00028157812 */ /* 0x000fe400078ec0ff */
[----:B------:R-:W-:Y:S01]  /*8ad0*/  LOP3.LUT R25, R41, 0xffffe000, RZ, 0xc0, !PT ;  /* 0xffffe00029197812 */ /* 0x000fe200078ec0ff */
[----:B------:R-:W1:Y:S01]  /*8ae0*/  LDTM.x16 R4, tmem[UR4+0x30] ;  /* 0x00003004000479ee */ /* 0x000e620008240000 */
[----:B------:R-:W-:Y:S01]  /*8af0*/  LOP3.LUT R26, R42, 0xffffe000, RZ, 0xc0, !PT ;  /* 0xffffe0002a1a7812 */ /* 0x000fe200078ec0ff */
[----:B------:R-:W-:Y:S01]  /*8b00*/  NOP ;  /* 0x0000000000007918 */ /* 0x000fe20000000000 */
[----:B------:R-:W-:Y:S02]  /*8b10*/  LOP3.LUT R28, R43, 0xffffe000, RZ, 0xc0, !PT ;  /* 0xffffe0002b1c7812 */ /* 0x000fe400078ec0ff */
[----:B------:R-:W-:Y:S02]  /*8b20*/  LOP3.LUT R70, R70, 0xfefffff8, RZ, 0xc0, !PT ;  /* 0xfefffff846467812 */ /* 0x000fe400078ec0ff */
[----:B------:R-:W-:Y:S02]  /*8b30*/  LOP3.LUT R29, R32, 0xffffe000, RZ, 0xc0, !PT ;  /* 0xffffe000201d7812 */ /* 0x000fe400078ec0ff */
[----:B------:R-:W-:Y:S01]  /*8b40*/  LOP3.LUT R30, R33, 0xffffe000, RZ, 0xc0, !PT ;  /* 0xffffe000211e7812 */ /* 0x000fe200078ec0ff */
[----:B-1----:R1:W-:Y:S01]  /*8b50*/  SYNCS.ARRIVE.TRANS64.RED.A1T0 RZ, [R70+URZ], RZ ;  /* 0x000000ff46ff79a7 */ /* 0x0023e200081004ff */
[----:B------:R-:W-:Y:S02]  /*8b60*/  LOP3.LUT R31, R34, 0xffffe000, RZ, 0xc0, !PT ;  /* 0xffffe000221f7812 */ /* 0x000fe400078ec0ff */
[----:B------:R-:W-:Y:S02]  /*8b70*/  LOP3.LUT R32, R35, 0xffffe000, RZ, 0xc0, !PT ;  /* 0xffffe00023207812 */ /* 0x000fe400078ec0ff */
[----:B------:R-:W-:Y:S02]  /*8b80*/  LOP3.LUT R33, R36, 0xffffe000, RZ, 0xc0, !PT ;  /* 0xffffe00024217812 */ /* 0x000fe400078ec0ff */
[----:B------:R-:W-:Y:S02]  /*8b90*/  LOP3.LUT R34, R37, 0xffffe000, RZ, 0xc0, !PT ;  /* 0xffffe00025227812 */ /* 0x000fe400078ec0ff */
[----:B------:R-:W-:Y:S02]  /*8ba0*/  LOP3.LUT R35, R38, 0xffffe000, RZ, 0xc0, !PT ;  /* 0xffffe00026237812 */ /* 0x000fe400078ec0ff */
[----:B------:R-:W-:Y:S01]  /*8bb0*/  LOP3.LUT R36, R39, 0xffffe000, RZ, 0xc0, !PT ;  /* 0xffffe00027247812 */ /* 0x000fe200078ec0ff */
[C---:B------:R-:W-:Y:S01]  /*8bc0*/  FMUL R4, R24.reuse, R4 ;  /* 0x0000000418047220 */ /* 0x040fe20000400000 */
[C---:B------:R-:W-:Y:S01]  /*8bd0*/  FMUL R5, R24.reuse, R5 ;  /* 0x0000000518057220 */ /* 0x040fe20000400000 */
[C---:B------:R-:W-:Y:S01]  /*8be0*/  FMUL R6, R24.reuse, R6 ;  /* 0x0000000618067220 */ /* 0x040fe20000400000 */
[C---:B------:R-:W-:Y:S01]  /*8bf0*/  FMUL R7, R24.reuse, R7 ;  /* 0x0000000718077220 */ /* 0x040fe20000400000 */
[C---:B------:R-:W-:Y:S01]  /*8c00*/  FFMA R4, R27.reuse, R0, R4 ;  /* 0x000000001b047223 */ /* 0x040fe20000000004 */
[C---:B------:R-:W-:Y:S01]  /*8c10*/  FFMA R5, R27.reuse, R2, R5 ;  /* 0x000000021b057223 */ /* 0x040fe20000000005 */
[C---:B------:R-:W-:Y:S01]  /*8c20*/  FFMA R6, R27.reuse, R3, R6 ;  /* 0x000000031b067223 */ /* 0x040fe20000000006 */
[C---:B------:R-:W-:Y:S01]  /*8c30*/  FFMA R7, R27.reuse, R20, R7 ;  /* 0x000000141b077223 */ /* 0x040fe20000000007 */
[C---:B------:R-:W-:Y:S01]  /*8c40*/  FMUL R8, R24.reuse, R8 ;  /* 0x0000000818087220 */ /* 0x040fe20000400000 */
[C---:B------:R-:W-:Y:S01]  /*8c50*/  FMUL R9, R24.reuse, R9 ;  /* 0x0000000918097220 */ /* 0x040fe20000400000 */
[C---:B------:R-:W-:Y:S01]  /*8c60*/  FMUL R10, R24.reuse, R10 ;  /* 0x0000000a180a7220 */ /* 0x040fe20000400000 */
[C---:B------:R-:W-:Y:S01]  /*8c70*/  FMUL R11, R24.reuse, R11 ;  /* 0x0000000b180b7220 */ /* 0x040fe20000400000 */
[----:B------:R-:W-:Y:S01]  /*8c80*/  F2FP.TF32.F32.PACK_B R4, R4 ;  /* 0x00000004ff04723e */ /* 0x000fe200024050ff */
[C---:B------:R-:W-:Y:S01]  /*8c90*/  FFMA R8, R27.reuse, R21, R8 ;  /* 0x000000151b087223 */ /* 0x040fe20000000008 */
[----:B------:R-:W-:Y:S01]  /*8ca0*/  F2FP.TF32.F32.PACK_B R5, R5 ;  /* 0x00000005ff05723e */ /* 0x000fe200024050ff */
[C---:B------:R-:W-:Y:S01]  /*8cb0*/  FFMA R9, R27.reuse, R25, R9 ;  /* 0x000000191b097223 */ /* 0x040fe20000000009 */
[----:B------:R-:W-:Y:S01]  /*8cc0*/  F2FP.TF32.F32.PACK_B R6, R6 ;  /* 0x00000006ff06723e */ /* 0x000fe200024050ff */
[C---:B------:R-:W-:Y:S01]  /*8cd0*/  FFMA R10, R27.reuse, R26, R10 ;  /* 0x0000001a1b0a7223 */ /* 0x040fe2000000000a */
[----:B------:R-:W-:Y:S01]  /*8ce0*/  F2FP.TF32.F32.PACK_B R7, R7 ;  /* 0x00000007ff07723e */ /* 0x000fe200024050ff */
[C---:B------:R-:W-:Y:S01]  /*8cf0*/  FFMA R11, R27.reuse, R28, R11 ;  /* 0x0000001c1b0b7223 */ /* 0x040fe2000000000b */
[C---:B------:R-:W-:Y:S01]  /*8d00*/  FMUL R12, R24.reuse, R12 ;  /* 0x0000000c180c7220 */ /* 0x040fe20000400000 */
[----:B------:R-:W-:Y:S01]  /*8d10*/  F2FP.TF32.F32.PACK_B R8, R8 ;  /* 0x00000008ff08723e */ /* 0x000fe200024050ff */
[C---:B------:R-:W-:Y:S01]  /*8d20*/  FMUL R13, R24.reuse, R13 ;  /* 0x0000000d180d7220 */ /* 0x040fe20000400000 */
[----:B------:R1:W-:Y:S01]  /*8d30*/  STS.128 [R66+0x6000], R4 ;  /* 0x0060000442007388 */ /* 0x0003e20000000c00 */
        /* <DEDUP_REMOVED lines=8> */
[C---:B------:R-:W-:Y:S01]  /*8dc0*/  FFMA R15, R27.reuse, R32, R15 ;  /* 0x000000201b0f7223 */ /* 0x040fe2000000000f */
[C---:B------:R-:W-:Y:S01]  /*8dd0*/  FMUL R16, R24.reuse, R16 ;  /* 0x0000001018107220 */ /* 0x040fe20000400000 */
[----:B------:R-:W-:Y:S01]  /*8de0*/  F2FP.TF32.F32.PACK_B R12, R12 ;  /* 0x0000000cff0c723e */ /* 0x000fe200024050ff */
[----:B------:R1:W-:Y:S01]  /*8df0*/  STS.128 [R65+0x6010], R8 ;  /* 0x0060100841007388 */ /* 0x0003e20000000c00 */
[C---:B------:R-:W-:Y:S01]  /*8e00*/  FMUL R17, R24.reuse, R17 ;  /* 0x0000001118117220 */ /* 0x040fe20000400000 */
[C---:B------:R-:W-:Y:S01]  /*8e10*/  FMUL R18, R24.reuse, R18 ;  /* 0x0000001218127220 */ /* 0x040fe20000400000 */
[----:B------:R-:W-:Y:S01]  /*8e20*/  FMUL R19, R24, R19 ;  /* 0x0000001318137220 */ /* 0x000fe20000400000 */
[----:B------:R-:W-:Y:S01]  /*8e30*/  F2FP.TF32.F32.PACK_B R13, R13 ;  /* 0x0000000dff0d723e */ /* 0x000fe200024050ff */
[C---:B------:R-:W-:Y:S01]  /*8e40*/  FFMA R16, R27.reuse, R33, R16 ;  /* 0x000000211b107223 */ /* 0x040fe20000000010 */
[----:B------:R-:W-:Y:S01]  /*8e50*/  F2FP.TF32.F32.PACK_B R14, R14 ;  /* 0x0000000eff0e723e */ /* 0x000fe200024050ff */
[C---:B------:R-:W-:Y:S01]  /*8e60*/  FFMA R17, R27.reuse, R34, R17 ;  /* 0x000000221b117223 */ /* 0x040fe20000000011 */
[----:B------:R-:W-:Y:S01]  /*8e70*/  F2FP.TF32.F32.PACK_B R15, R15 ;  /* 0x0000000fff0f723e */ /* 0x000fe200024050ff */
[C---:B------:R-:W-:Y:S01]  /*8e80*/  FFMA R18, R27.reuse, R35, R18 ;  /* 0x000000231b127223 */ /* 0x040fe20000000012 */
[----:B------:R-:W-:Y:S01]  /*8e90*/  FFMA R19, R27, R36, R19 ;  /* 0x000000241b137223 */ /* 0x000fe20000000013 */
[----:B------:R-:W-:Y:S02]  /*8ea0*/  F2FP.TF32.F32.PACK_B R16, R16 ;  /* 0x00000010ff10723e */ /* 0x000fe400024050ff */
[----:B------:R1:W-:Y:S01]  /*8eb0*/  STS.128 [R64+0x6020], R12 ;  /* 0x0060200c40007388 */ /* 0x0003e20000000c00 */
[----:B------:R-:W-:Y:S02]  /*8ec0*/  F2FP.TF32.F32.PACK_B R17, R17 ;  /* 0x00000011ff11723e */ /* 0x000fe400024050ff */
        /* <DEDUP_REMOVED lines=21> */
.L_x_148:
[----:B------:R-:W-:Y:S05]  /*9020*/  BSYNC.RECONVERGENT B0 ;  /* 0x0000000000007941 */ /* 0x000fea0003800200 */
.L_x_147:
[----:B------:R-:W-:Y:S01]  /*9030*/  BAR.SYNC.DEFER_BLOCKING 0x1, 0x80 ;  /* 0x0042000000007b1d */ /* 0x000fe20000010000 */
[----:B------:R-:W-:Y:S01]  /*9040*/  UISETP.NE.AND UP0, UPT, UR47, -0x4, UPT ;  /* 0xfffffffc2f00788c */ /* 0x000fe2000bf05270 */
[----:B------:R-:W-:Y:S08]  /*9050*/  IADD3 R22, PT, PT, R22, 0x1, RZ ;  /* 0x0000000116167810 */ /* 0x000ff00007ffe0ff */
[----:B------:R-:W-:Y:S05]  /*9060*/  BRA.U !UP0, `(.L_x_149) ;  /* 0x0000000108247547 */ /* 0x000fea000b800000 */
[----:B------:R-:W-:Y:S01]  /*9070*/  ISETP.NE.AND P0, PT, R69, RZ, PT ;  /* 0x000000ff4500720c */ /* 0x000fe20003f05270 */
[----:B------:R-:W-:Y:S01]  /*9080*/  IMAD.U32 R0, RZ, RZ, UR46 ;  /* 0x0000002eff007e24 */ /* 0x000fe2000f8e00ff */
[----:B------:R-:W-:Y:S04]  /*9090*/  UIADD3 UR4, UPT, UPT, UR46, 0x1, URZ ;  /* 0x000000012e047890 */ /* 0x000fe8000fffe0ff */
[----:B------:R-:W-:Y:S04]  /*90a0*/  UISETP.NE.AND UP0, UPT, UR4, 0x4, UPT ;  /* 0x000000040400788c */ /* 0x000fe8000bf05270 */
[----:B------:R-:W-:Y:S03]  /*90b0*/  USEL UR46, UR4, URZ, UP0 ;  /* 0x000000ff042e7287 */ /* 0x000fe60008000000 */
[----:B------:R-:W-:Y:S05]  /*90c0*/  @P0 LEA R0, R0, UR44, 0x3 ;  /* 0x0000002c00000c11 */ /* 0x000fea000f8e18ff */
[----:B------:R-:W-:Y:S05]  /*90d0*/  @P0 VIADD R0, R0, 0xb0 ;  /* 0x000000b000000836 */ /* 0x000fea0000000000 */
[----:B------:R-:W-:Y:S04]  /*90e0*/  @P0 PRMT R0, R74, 0x654, R0 ;  /* 0x000006544a000816 */ /* 0x000fe80000000000 */
[----:B------:R3:W-:Y:S03]  /*90f0*/  @P0 SYNCS.ARRIVE.TRANS64.RED.A1T0 RZ, [R0+URZ], RZ ;  /* 0x000000ff00ff09a7 */ /* 0x0007e600081004ff */
.L_x_149:
[----:B------:R-:W-:Y:S01]  /*9100*/  R2UR UR5, R54 ;  /* 0x00000000360572ca */ /* 0x000fe200000e0000 */
[----:B------:R-:W-:Y:S01]  /*9110*/  UISETP.NE.AND UP0, UPT, UR61, URZ, UPT ;  /* 0x000000ff3d00728c */ /* 0x000fe2000bf05270 */
[----:B------:R-:W-:Y:S01]  /*9120*/  R2UR UR4, R55 ;  /* 0x00000000370472ca */ /* 0x000fe200000e0000 */
[----:B------:R-:W-:Y:S01]  /*9130*/  UIADD3 UR47, UPT, UPT, UR47, 0x4, URZ ;  /* 0x000000042f2f7890 */ /* 0x000fe2000fffe0ff */
[----:B------:R-:W-:Y:S01]  /*9140*/  ISETP.NE.AND P0, PT, R59, 0x2, PT ;  /* 0x000000023b00780c */ /* 0x000fe20003f05270 */
[----:B------:R-:W-:Y:S01]  /*9150*/  UMOV UR36, UR60 ;  /* 0x0000003c00247c82 */ /* 0x000fe20008000000 */
[----:B------:R-:W-:Y:S02]  /*9160*/  ISETP.NE.AND P1, PT, R22, 0x4, PT ;  /* 0x000000041600780c */ /* 0x000fe40003f25270 */
[----:B------:R-:W-:Y:S02]  /*9170*/  SEL R2, RZ, 0x1, P0 ;  /* 0x00000001ff027807 */ /* 0x000fe40000000000 */
[----:B---3--:R-:W-:Y:S02]  /*9180*/  SEL R0, RZ, 0x1, P1 ;  /* 0x00000001ff007807 */ /* 0x008fe40000800000 */
[----:B------:R-:W-:Y:S01]  /*9190*/  LOP3.LUT R61, R61, R2, RZ, 0x3c, !PT ;  /* 0x000000023d3d7212 */ /* 0x000fe200078e3cff */
[----:B------:R-:W-:Y:S01]  /*91a0*/  UIADD3 UR34, UPT, UPT, UR37, UR5, URZ ;  /* 0x0000000525227290 */ /* 0x000fe2000fffe0ff */
[----:B------:R-:W-:Y:S01]  /*91b0*/  LOP3.LUT R62, R62, R0, RZ, 0x3c, !PT ;  /* 0x000000003e3e7212 */ /* 0x000fe200078e3cff */
[----:B------:R-:W-:Y:S01]  /*91c0*/  UIADD3 UR35, UPT, UPT, UR38, UR4, URZ ;  /* 0x0000000426237290 */ /* 0x000fe2000fffe0ff */
[----:B------:R-:W-:Y:S02]  /*91d0*/  SEL R59, R59, RZ, P0 ;  /* 0x000000ff3b3b7207 */ /* 0x000fe40000000000 */
[----:B------:R-:W-:Y:S01]  /*91e0*/  SEL R22, R22, RZ, P1 ;  /* 0x000000ff16167207 */ /* 0x000fe20000800000 */
[----:B------:R-:W-:Y:S08]  /*91f0*/  BRA.U UP0, `(.L_x_150) ;  /* 0xffffffc900f07547 */ /* 0x000ff0000b83ffff */
[----:B------:R-:W-:-:S13]  /*9200*/  R2UR UR4, R56 ;  /* 0x00000000380472ca */ /* 0x000fda00000e0000 */
[----:B------:R-:W-:-:S09]  /*9210*/  UISETP.NE.AND UP0, UPT, UR4, URZ, UPT ;  /* 0x000000ff0400728c */ /* 0x000fd2000bf05270 */
[----:B------:R-:W-:Y:S05]  /*9220*/  BRA.U !UP0, `(.L_x_151) ;  /* 0x0000000108487547 */ /* 0x000fea000b800000 */
[----:B------:R-:W3:Y:S02]  /*9230*/  LDCU.64 UR4, c[0x0][0x890] ;  /* 0x00011200ff0477ac */ /* 0x000ee40008000a00 */
[----:B---3--:R-:W-:-:S04]  /*9240*/  UISETP.NE.U32.AND UP0, UPT, UR4, URZ, UPT ;  /* 0x000000ff0400728c */ /* 0x008fc8000bf05070 */
[----:B------:R-:W-:-:S09]  /*9250*/  UISETP.NE.AND.EX UP0, UPT, UR5, URZ, UPT, UP0 ;  /* 0x000000ff0500728c */ /* 0x000fd2000bf05300 */
[----:B------:R-:W-:Y:S05]  /*9260*/  BRA.U UP0, `(.L_x_152) ;  /* 0x00000001000c7547 */ /* 0x000fea000b800000 */
[----:B------:R-:W-:-:S13]  /*9270*/  FSETP.NEU.AND P0, PT, R27, RZ, PT ;  /* 0x000000ff1b00720b */ /* 0x000fda0003f0d000 */
[----:B------:R-:W-:Y:S05]  /*9280*/  @!P0 EXIT ;  /* 0x000000000000894d */ /* 0x000fea0003800000 */
[----:B------:R-:W-:Y:S05]  /*9290*/  BRA `(.L_x_151) ;  /* 0x00000000002c7947 */ /* 0x000fea0003800000 */
.L_x_152:
[----:B------:R-:W-:Y:S01]  /*92a0*/  ISETP.NE.AND P0, PT, R58, RZ, PT ;  /* 0x000000ff3a00720c */ /* 0x000fe20003f05270 */
[----:B------:R-:W-:-:S12]  /*92b0*/  BSSY.RECONVERGENT B0, `(.L_x_151) ;  /* 0x0000009000007945 */ /* 0x000fd80003800200 */
[----:B------:R-:W-:Y:S05]  /*92c0*/  @P0 BRA `(.L_x_153) ;  /* 0x0000000000140947 */ /* 0x000fea0003800000 */
[----:B------:R-:W3:Y:S02]  /*92d0*/  LDCU.64 UR4, c[0x0][0x888] ;  /* 0x00011100ff0477ac */ /* 0x000ee40008000a00 */
[----:B---3--:R-:W-:-:S04]  /*92e0*/  ISETP.NE.U32.AND P0, PT, RZ, UR4, PT ;  /* 0x00000004ff007c0c */ /* 0x008fc8000bf05070 */
[----:B------:R-:W-:-:S13]  /*92f0*/  ISETP.NE.AND.EX P0, PT, RZ, UR5, PT, P0 ;  /* 0x00000005ff007c0c */ /* 0x000fda000bf05300 */
[----:B------:R-:W-:Y:S05]  /*9300*/  @!P0 EXIT ;  /* 0x000000000000894d */ /* 0x000fea0003800000 */
[----:B------:R-:W-:Y:S05]  /*9310*/  BRA `(.L_x_154) ;  /* 0x0000000000087947 */ /* 0x000fea0003800000 */
.L_x_153:
[----:B------:R-:W-:-:S13]  /*9320*/  FSETP.NEU.AND P0, PT, R27, RZ, PT ;  /* 0x000000ff1b00720b */ /* 0x000fda0003f0d000 */
[----:B------:R-:W-:Y:S05]  /*9330*/  @!P0 EXIT ;  /* 0x000000000000894d */ /* 0x000fea0003800000 */
.L_x_154:
[----:B------:R-:W-:Y:S05]  /*9340*/  BSYNC.RECONVERGENT B0 ;  /* 0x0000000000007941 */ /* 0x000fea0003800200 */
.L_x_151:
[----:B------:R-:W3:Y:S01]  /*9350*/  S2UR UR5, SR_CgaCtaId ;  /* 0x00000000000579c3 */ /* 0x000ee20000008800 */
[----:B------:R-:W-:Y:S01]  /*9360*/  ULEA UR4, UR46, UR44, 0x3 ;  /* 0x0000002c2e047291 */ /* 0x000fe2000f8e18ff */
[----:B------:R-:W-:-:S04]  /*9370*/  DEPBAR.LE SB0, 0x0 ;  /* 0x000080000000791a */ /* 0x000fc80000000000 */
[----:B------:R-:W-:-:S04]  /*9380*/  UIADD3 UR4, UPT, UPT, UR4, 0xb0, URZ ;  /* 0x000000b004047890 */ /* 0x000fc8000fffe0ff */
[----:B---3--:R-:W-:-:S09]  /*9390*/  UPRMT UR4, UR5, 0x654, UR4 ;  /* 0x0000065405047896 */ /* 0x008fd20008000004 */
[----:B------:R-:W-:Y:S01]  /*93a0*/  SYNCS.ARRIVE.TRANS64.RED.A1T0 RZ, [UR4], RZ ;  /* 0x000000ffffff79a7 */ /* 0x000fe20008100404 */
[----:B------:R-:W-:Y:S05]  /*93b0*/  EXIT ;  /* 0x000000000000794d */ /* 0x000fea0003800000 */
.L_x_25:
[----:B-1----:R1:W3:Y:S02]  /*93c0*/  SYNCS.PHASECHK.TRANS64.TRYWAIT P0, [R0+URZ+0x150], R2 ;  /* 0x00015002000075a7 */ /* 0x0022e400080011ff */
[----:B---3--:R-:W-:Y:S05]  /*93d0*/  @!P0 NANOSLEEP.SYNCS 0x989680 ;  /* 0x009896800000895d */ /* 0x008fea0003900000 */
[----:B------:R-:W3:Y:S02]  /*93e0*/  @!P0 SYNCS.PHASECHK.TRANS64 P0, [R0+URZ+0x150], R2 ;  /* 0x00015002000085a7 */ /* 0x000ee400080010ff */
[----:B---3--:R-:W-:Y:S05]  /*93f0*/  @!P0 BRA `(.L_x_25) ;  /* 0xfffffffc00f08947 */ /* 0x008fea000383ffff */
[----:B------:R-:W-:Y:S05]  /*9400*/  BRA `(.L_x_155) ;  /* 0xffffff8800107947 */ /* 0x000fea000383ffff */
.L_x_28:
[----:B-1----:R-:W-:-:S07]  /*9410*/  MOV R0, UR33 ;  /* 0x0000002100007c02 */ /* 0x002fce0008000f00 */
.L_x_156:
[----:B-1----:R1:W3:Y:S02]  /*9420*/  SYNCS.PHASECHK.TRANS64.TRYWAIT P0, [R0+URZ+0x48], R3 ;  /* 0x00004803000075a7 */ /* 0x0022e400080011ff */
[----:B---3--:R-:W-:Y:S05]  /*9430*/  @!P0 NANOSLEEP.SYNCS 0x989680 ;  /* 0x009896800000895d */ /* 0x008fea0003900000 */
[----:B------:R-:W3:Y:S02]  /*9440*/  @!P0 SYNCS.PHASECHK.TRANS64 P0, [R0+URZ+0x48], R3 ;  /* 0x00004803000085a7 */ /* 0x000ee400080010ff */
[----:B---3--:R-:W-:Y:S05]  /*9450*/  @!P0 BRA `(.L_x_156) ;  /* 0xfffffffc00f08947 */ /* 0x008fea000383ffff */
[----:B------:R-:W-:Y:S05]  /*9460*/  BRA `(.L_x_27) ;  /* 0xffffff8800607947 */ /* 0x000fea000383ffff */
.L_x_35:
[----:B-1----:R-:W-:-:S07]  /*9470*/  MOV R0, UR9 ;  /* 0x0000000900007c02 */ /* 0x002fce0008000f00 */
.L_x_157:
[----:B-1----:R1:W3:Y:S02]  /*9480*/  SYNCS.PHASECHK.TRANS64.TRYWAIT P0, [R0+URZ+0x48], R3 ;  /* 0x00004803000075a7 */ /* 0x0022e400080011ff */
[----:B---3--:R-:W-:Y:S05]  /*9490*/  @!P0 NANOSLEEP.SYNCS 0x989680 ;  /* 0x009896800000895d */ /* 0x008fea0003900000 */
[----:B------:R-:W3:Y:S02]  /*94a0*/  @!P0 SYNCS.PHASECHK.TRANS64 P0, [R0+URZ+0x48], R3 ;  /* 0x00004803000085a7 */ /* 0x000ee400080010ff */
[----:B---3--:R-:W-:Y:S05]  /*94b0*/  @!P0 BRA `(.L_x_157) ;  /* 0xfffffffc00f08947 */ /* 0x008fea000383ffff */
[----:B------:R-:W-:Y:S05]  /*94c0*/  BRA `(.L_x_34) ;  /* 0xffffff8c00247947 */ /* 0x000fea000383ffff */
.L_x_40:
[----:B-1----:R1:W3:Y:S02]  /*94d0*/  SYNCS.PHASECHK.TRANS64.TRYWAIT P0, [R3+URZ+0xe0], R0 ;  /* 0x0000e000030075a7 */ /* 0x0022e400080011ff */
[----:B---3--:R-:W-:Y:S05]  /*94e0*/  @!P0 NANOSLEEP.SYNCS 0x989680 ;  /* 0x009896800000895d */ /* 0x008fea0003900000 */
[----:B------:R-:W3:Y:S02]  /*94f0*/  @!P0 SYNCS.PHASECHK.TRANS64 P0, [R3+URZ+0xe0], R0 ;  /* 0x0000e000030085a7 */ /* 0x000ee400080010ff */
[----:B---3--:R-:W-:Y:S05]  /*9500*/  @!P0 BRA `(.L_x_40) ;  /* 0xfffffffc00f08947 */ /* 0x008fea000383ffff */
[----:B------:R-:W-:Y:S05]  /*9510*/  BRA `(.L_x_158) ;  /* 0xffffff8c00c87947 */ /* 0x000fea000383ffff */
.L_x_44:
[----:B------:R-:W-:-:S07]  /*9520*/  MOV R0, UR4 ;  /* 0x0000000400007c02 */ /* 0x000fce0008000f00 */
.L_x_159:
[----:B-1----:R1:W3:Y:S02]  /*9530*/  SYNCS.PHASECHK.TRANS64.TRYWAIT P0, [R0+URZ], R2 ;  /* 0x00000002000075a7 */ /* 0x0022e400080011ff */
[----:B---3--:R-:W-:Y:S05]  /*9540*/  @!P0 NANOSLEEP.SYNCS 0x989680 ;  /* 0x009896800000895d */ /* 0x008fea0003900000 */
[----:B------:R-:W3:Y:S02]  /*9550*/  @!P0 SYNCS.PHASECHK.TRANS64 P0, [R0+URZ], R2 ;  /* 0x00000002000085a7 */ /* 0x000ee400080010ff */
[----:B---3--:R-:W-:Y:S05]  /*9560*/  @!P0 BRA `(.L_x_159) ;  /* 0xfffffffc00f08947 */ /* 0x008fea000383ffff */
[----:B------:R-:W-:Y:S05]  /*9570*/  BRA `(.L_x_160) ;  /* 0xffffff9400747947 */ /* 0x000fea000383ffff */
.L_x_45:
[----:B------:R-:W-:-:S07]  /*9580*/  MOV R0, UR5 ;  /* 0x0000000500007c02 */ /* 0x000fce0008000f00 */
.L_x_161:
[----:B-1----:R1:W3:Y:S02]  /*9590*/  SYNCS.PHASECHK.TRANS64.TRYWAIT P0, [R0+URZ], R3 ;  /* 0x00000003000075a7 */ /* 0x0022e400080011ff */
[----:B---3--:R-:W-:Y:S05]  /*95a0*/  @!P0 NANOSLEEP.SYNCS 0x989680 ;  /* 0x009896800000895d */ /* 0x008fea0003900000 */
[----:B------:R-:W3:Y:S02]  /*95b0*/  @!P0 SYNCS.PHASECHK.TRANS64 P0, [R0+URZ], R3 ;  /* 0x00000003000085a7 */ /* 0x000ee400080010ff */
[----:B---3--:R-:W-:Y:S05]  /*95c0*/  @!P0 BRA `(.L_x_161) ;  /* 0xfffffffc00f08947 */ /* 0x008fea000383ffff */
[----:B------:R-:W-:Y:S05]  /*95d0*/  BRA `(.L_x_162) ;  /* 0xffffff9400807947 */ /* 0x000fea000383ffff */
.L_x_46:
[----:B------:R-:W-:-:S07]  /*95e0*/  MOV R0, UR5 ;  /* 0x0000000500007c02 */ /* 0x000fce0008000f00 */
.L_x_163:
[----:B-1----:R1:W3:Y:S02]  /*95f0*/  SYNCS.PHASECHK.TRANS64.TRYWAIT P0, [R0+URZ], R3 ;  /* 0x00000003000075a7 */ /* 0x0022e400080011ff */
[----:B---3--:R-:W-:Y:S05]  /*9600*/  @!P0 NANOSLEEP.SYNCS 0x989680 ;  /* 0x009896800000895d */ /* 0x008fea0003900000 */
[----:B------:R-:W3:Y:S02]  /*9610*/  @!P0 SYNCS.PHASECHK.TRANS64 P0, [R0+URZ], R3 ;  /* 0x00000003000085a7 */ /* 0x000ee400080010ff */
[----:B---3--:R-:W-:Y:S05]  /*9620*/  @!P0 BRA `(.L_x_163) ;  /* 0xfffffffc00f08947 */ /* 0x008fea000383ffff */
[----:B------:R-:W-:Y:S05]  /*9630*/  BRA `(.L_x_164) ;  /* 0xffffff94008c7947 */ /* 0x000fea000383ffff */
.L_x_47:
[----:B------:R-:W-:-:S07]  /*9640*/  MOV R0, UR5 ;  /* 0x0000000500007c02 */ /* 0x000fce0008000f00 */
.L_x_165:
[----:B-1----:R1:W3:Y:S02]  /*9650*/  SYNCS.PHASECHK.TRANS64.TRYWAIT P0, [R0+URZ], R3 ;  /* 0x00000003000075a7 */ /* 0x0022e400080011ff */
[----:B---3--:R-:W-:Y:S05]  /*9660*/  @!P0 NANOSLEEP.SYNCS 0x989680 ;  /* 0x009896800000895d */ /* 0x008fea0003900000 */
[----:B------:R-:W3:Y:S02]  /*9670*/  @!P0 SYNCS.PHASECHK.TRANS64 P0, [R0+URZ], R3 ;  /* 0x00000003000085a7 */ /* 0x000ee400080010ff */
[----:B---3--:R-:W-:Y:S05]  /*9680*/  @!P0 BRA `(.L_x_165) ;  /* 0xfffffffc00f08947 */ /* 0x008fea000383ffff */
[----:B------:R-:W-:Y:S05]  /*9690*/  BRA `(.L_x_166) ;  /* 0xffffff9400987947 */ /* 0x000fea000383ffff */
.L_x_48:
[----:B------:R-:W-:-:S07]  /*96a0*/  MOV R0, UR5 ;  /* 0x0000000500007c02 */ /* 0x000fce0008000f00 */
.L_x_167:
[----:B-1----:R1:W3:Y:S02]  /*96b0*/  SYNCS.PHASECHK.TRANS64.TRYWAIT P0, [R0+URZ], R3 ;  /* 0x00000003000075a7 */ /* 0x0022e400080011ff */
[----:B---3--:R-:W-:Y:S05]  /*96c0*/  @!P0 NANOSLEEP.SYNCS 0x989680 ;  /* 0x009896800000895d */ /* 0x008fea0003900000 */
[----:B------:R-:W3:Y:S02]  /*96d0*/  @!P0 SYNCS.PHASECHK.TRANS64 P0, [R0+URZ], R3 ;  /* 0x00000003000085a7 */ /* 0x000ee400080010ff */
[----:B---3--:R-:W-:Y:S05]  /*96e0*/  @!P0 BRA `(.L_x_167) ;  /* 0xfffffffc00f08947 */ /* 0x008fea000383ffff */
[----:B------:R-:W-:Y:S05]  /*96f0*/  BRA `(.L_x_168) ;  /* 0xffffff9400a47947 */ /* 0x000fea000383ffff */
.L_x_49:
[----:B------:R-:W-:-:S07]  /*9700*/  MOV R0, UR5 ;  /* 0x0000000500007c02 */ /* 0x000fce0008000f00 */
.L_x_169:
[----:B-1----:R1:W3:Y:S02]  /*9710*/  SYNCS.PHASECHK.TRANS64.TRYWAIT P0, [R0+URZ], R3 ;  /* 0x00000003000075a7 */ /* 0x0022e400080011ff */
[----:B---3--:R-:W-:Y:S05]  /*9720*/  @!P0 NANOSLEEP.SYNCS 0x989680 ;  /* 0x009896800000895d */ /* 0x008fea0003900000 */
[----:B------:R-:W3:Y:S02]  /*9730*/  @!P0 SYNCS.PHASECHK.TRANS64 P0, [R0+URZ], R3 ;  /* 0x00000003000085a7 */ /* 0x000ee400080010ff */
[----:B---3--:R-:W-:Y:S05]  /*9740*/  @!P0 BRA `(.L_x_169) ;  /* 0xfffffffc00f08947 */ /* 0x008fea000383ffff */
[----:B------:R-:W-:Y:S05]  /*9750*/  BRA `(.L_x_170) ;  /* 0xffffff9400b07947 */ /* 0x000fea000383ffff */
.L_x_50:
[----:B------:R-:W-:-:S07]  /*9760*/  MOV R0, UR5 ;  /* 0x0000000500007c02 */ /* 0x000fce0008000f00 */
.L_x_171:
[----:B-1----:R1:W3:Y:S02]  /*9770*/  SYNCS.PHASECHK.TRANS64.TRYWAIT P0, [R0+URZ], R3 ;  /* 0x00000003000075a7 */ /* 0x0022e400080011ff */
[----:B---3--:R-:W-:Y:S05]  /*9780*/  @!P0 NANOSLEEP.SYNCS 0x989680 ;  /* 0x009896800000895d */ /* 0x008fea0003900000 */
[----:B------:R-:W3:Y:S02]  /*9790*/  @!P0 SYNCS.PHASECHK.TRANS64 P0, [R0+URZ], R3 ;  /* 0x00000003000085a7 */ /* 0x000ee400080010ff */
[----:B---3--:R-:W-:Y:S05]  /*97a0*/  @!P0 BRA `(.L_x_171) ;  /* 0xfffffffc00f08947 */ /* 0x008fea000383ffff */
[----:B------:R-:W-:Y:S05]  /*97b0*/  BRA `(.L_x_172) ;  /* 0xffffff9400bc7947 */ /* 0x000fea000383ffff */
.L_x_51:
[----:B------:R-:W-:-:S07]  /*97c0*/  MOV R0, UR5 ;  /* 0x0000000500007c02 */ /* 0x000fce0008000f00 */
.L_x_173:
[----:B-1----:R1:W3:Y:S02]  /*97d0*/  SYNCS.PHASECHK.TRANS64.TRYWAIT P0, [R0+URZ], R3 ;  /* 0x00000003000075a7 */ /* 0x0022e400080011ff */
[----:B---3--:R-:W-:Y:S05]  /*97e0*/  @!P0 NANOSLEEP.SYNCS 0x989680 ;  /* 0x009896800000895d */ /* 0x008fea0003900000 */
[----:B------:R-:W3:Y:S02]  /*97f0*/  @!P0 SYNCS.PHASECHK.TRANS64 P0, [R0+URZ], R3 ;  /* 0x00000003000085a7 */ /* 0x000ee400080010ff */
[----:B---3--:R-:W-:Y:S05]  /*9800*/  @!P0 BRA `(.L_x_173) ;  /* 0xfffffffc00f08947 */ /* 0x008fea000383ffff */
[----:B------:R-:W-:Y:S05]  /*9810*/  BRA `(.L_x_174) ;  /* 0xffffff9400c87947 */ /* 0x000fea000383ffff */
.L_x_54:
[----:B--2---:R2:W3:Y:S02]  /*9820*/  SYNCS.PHASECHK.TRANS64.TRYWAIT P0, [R0+URZ+0x140], R4 ;  /* 0x00014004000075a7 */ /* 0x0044e400080011ff */
[----:B---3--:R-:W-:Y:S05]  /*9830*/  @!P0 NANOSLEEP.SYNCS 0x989680 ;  /* 0x009896800000895d */ /* 0x008fea0003900000 */
[----:B------:R-:W3:Y:S02]  /*9840*/  @!P0 SYNCS.PHASECHK.TRANS64 P0, [R0+URZ+0x140], R4 ;  /* 0x00014004000085a7 */ /* 0x000ee400080010ff */
[----:B---3--:R-:W-:Y:S05]  /*9850*/  @!P0 BRA `(.L_x_54) ;  /* 0xfffffffc00f08947 */ /* 0x008fea000383ffff */
[----:B------:R-:W-:Y:S05]  /*9860*/  BRA `(.L_x_175) ;  /* 0xffffff98002c7947 */ /* 0x000fea000383ffff */
.L_x_55:
[----:B------:R-:W-:-:S07]  /*9870*/  MOV R0, UR4 ;  /* 0x0000000400007c02 */ /* 0x000fce0008000f00 */
.L_x_176:
[----:B--2---:R2:W3:Y:S02]  /*9880*/  SYNCS.PHASECHK.TRANS64.TRYWAIT P0, [R0+URZ+0xf0], R5 ;  /* 0x0000f005000075a7 */ /* 0x0044e400080011ff */
[----:B---3--:R-:W-:Y:S05]  /*9890*/  @!P0 NANOSLEEP.SYNCS 0x989680 ;  /* 0x009896800000895d */ /* 0x008fea0003900000 */
[----:B------:R-:W3:Y:S02]  /*98a0*/  @!P0 SYNCS.PHASECHK.TRANS64 P0, [R0+URZ+0xf0], R5 ;  /* 0x0000f005000085a7 */ /* 0x000ee400080010ff */
[----:B---3--:R-:W-:Y:S05]  /*98b0*/  @!P0 BRA `(.L_x_176) ;  /* 0xfffffffc00f08947 */ /* 0x008fea000383ffff */
[----:B------:R-:W-:Y:S05]  /*98c0*/  BRA `(.L_x_177) ;  /* 0xffffff98003c7947 */ /* 0x000fea000383ffff */
.L_x_56:
[----:B--2---:R2:W3:Y:S02]  /*98d0*/  SYNCS.PHASECHK.TRANS64.TRYWAIT P1, [R0+URZ+0xe0], R4 ;  /* 0x0000e004000075a7 */ /* 0x0044e400080211ff */
[----:B---3--:R-:W-:Y:S05]  /*98e0*/  @!P1 NANOSLEEP.SYNCS 0x989680 ;  /* 0x009896800000995d */ /* 0x008fea0003900000 */
[----:B------:R-:W3:Y:S02]  /*98f0*/  @!P1 SYNCS.PHASECHK.TRANS64 P1, [R0+URZ+0xe0], R4 ;  /* 0x0000e004000095a7 */ /* 0x000ee400080210ff */
[----:B---3--:R-:W-:Y:S05]  /*9900*/  @!P1 BRA `(.L_x_56) ;  /* 0xfffffffc00f09947 */ /* 0x008fea000383ffff */
[----:B------:R-:W-:Y:S05]  /*9910*/  BRA `(.L_x_178) ;  /* 0xffffff98006c7947 */ /* 0x000fea000383ffff */
.L_x_59:
[----:B------:R-:W-:-:S07]  /*9920*/  MOV R0, UR4 ;  /* 0x0000000400007c02 */ /* 0x000fce0008000f00 */
.L_x_179:
[----:B--2---:R2:W3:Y:S02]  /*9930*/  SYNCS.PHASECHK.TRANS64.TRYWAIT P0, [R0+URZ+0xf0], R2 ;  /* 0x0000f002000075a7 */ /* 0x0044e400080011ff */
[----:B---3--:R-:W-:Y:S05]  /*9940*/  @!P0 NANOSLEEP.SYNCS 0x989680 ;  /* 0x009896800000895d */ /* 0x008fea0003900000 */
[----:B------:R-:W3:Y:S02]  /*9950*/  @!P0 SYNCS.PHASECHK.TRANS64 P0, [R0+URZ+0xf0], R2 ;  /* 0x0000f002000085a7 */ /* 0x000ee400080010ff */
[----:B---3--:R-:W-:Y:S05]  /*9960*/  @!P0 BRA `(.L_x_179) ;  /* 0xfffffffc00f08947 */ /* 0x008fea000383ffff */
[----:B------:R-:W-:Y:S05]  /*9970*/  BRA `(.L_x_58) ;  /* 0xffffff9800c07947 */ /* 0x000fea000383ffff */
.L_x_68:
[----:B--2---:R-:W-:-:S04]  /*9980*/  MOV R5, UR5 ;  /* 0x0000000500057c02 */ /* 0x004fc80008000f00 */
[----:B------:R2:W3:Y:S03]  /*9990*/  SYNCS.PHASECHK.TRANS64.TRYWAIT P0, [R5+URZ+0x8], R6 ;  /* 0x00000806050075a7 */ /* 0x0004e600080011ff */
[----:B---3--:R-:W-:Y:S05]  /*99a0*/  @!P0 NANOSLEEP.SYNCS 0x989680 ;  /* 0x009896800000895d */ /* 0x008fea0003900000 */
[----:B------:R-:W3:Y:S02]  /*99b0*/  @!P0 SYNCS.PHASECHK.TRANS64 P0, [R5+URZ+0x8], R6 ;  /* 0x00000806050085a7 */ /* 0x000ee400080010ff */
[----:B---3--:R-:W-:Y:S05]  /*99c0*/  @!P0 BRA `(.L_x_68) ;  /* 0xfffffffc00ec8947 */ /* 0x008fea000383ffff */
[----:B------:R-:W-:Y:S05]  /*99d0*/  BRA `(.L_x_67) ;  /* 0xffffff9c00787947 */ /* 0x000fea000383ffff */
.L_x_70:
[----:B------:R-:W-:Y:S01]  /*99e0*/  BSSY B0, `(.L_x_180) ;  /* 0x0000006000007945 */ /* 0x000fe20003800000 */
[----:B------:R-:W-:-:S07]  /*99f0*/  MOV R15, 0xffffffff ;  /* 0xffffffff000f7802 */ /* 0x000fce0000000f00 */
[----:B-12--5:R-:W-:Y:S05]  /*9a00*/  WARPSYNC.COLLECTIVE R15, `(.L_x_181) ;  /* 0x000000000f0c7348 */ /* 0x026fea0003c00000 */
[----:B------:R-:W-:Y:S02]  /*9a10*/  ELECT P6, UR79, PT ;  /* 0x00000000004f782f */ /* 0x000fe400038c0000 */
[----:B------:R-:W-:Y:S01]  /*9a20*/  MOV R14, UR79 ;  /* 0x0000004f000e7c02 */ /* 0x000fe20008000f00 */
[----:B-12--5:R-:W-:Y:S10]  /*9a30*/  ENDCOLLECTIVE ;  /* 0x000000000000791b */ /* 0x026ff40003800000 */
.L_x_181:
[----:B------:R-:W-:Y:S05]  /*9a40*/  BSYNC B0 ;  /* 0x0000000000007941 */ /* 0x000fea0003800000 */
.L_x_180:
[----:B------:R-:W-:Y:S01]  /*9a50*/  PLOP3.LUT P0, PT, P6, PT, PT, 0x80, 0x8 ;  /* 0x000000000008781c */ /* 0x000fe2000370f070 */
[----:B------:R-:W-:-:S12]  /*9a60*/  BRA `(.L_x_182) ;  /* 0xffffff9c00a47947 */ /* 0x000fd8000383ffff */
.L_x_72:
[----:B--2---:R-:W-:-:S04]  /*9a70*/  MOV R3, UR5 ;  /* 0x0000000500037c02 */ /* 0x004fc80008000f00 */
[----:B------:R2:W3:Y:S03]  /*9a80*/  SYNCS.PHASECHK.TRANS64.TRYWAIT P0, [R3+URZ+0x8], R4 ;  /* 0x00000804030075a7 */ /* 0x0004e600080011ff */
[----:B---3--:R-:W-:Y:S05]  /*9a90*/  @!P0 NANOSLEEP.SYNCS 0x989680 ;  /* 0x009896800000895d */ /* 0x008fea0003900000 */
[----:B------:R-:W3:Y:S02]  /*9aa0*/  @!P0 SYNCS.PHASECHK.TRANS64 P0, [R3+URZ+0x8], R4 ;  /* 0x00000804030085a7 */ /* 0x000ee400080010ff */
[----:B---3--:R-:W-:Y:S05]  /*9ab0*/  @!P0 BRA `(.L_x_72) ;  /* 0xfffffffc00ec8947 */ /* 0x008fea000383ffff */
[----:B------:R-:W-:Y:S05]  /*9ac0*/  BRA `(.L_x_71) ;  /* 0xffffff9c00a87947 */ /* 0x000fea000383ffff */
.L_x_73:
[----:B-1----:R1:W2:Y:S02]  /*9ad0*/  SYNCS.PHASECHK.TRANS64.TRYWAIT P0, [R0+URZ+0xe0], R4 ;  /* 0x0000e004000075a7 */ /* 0x0022a400080011ff */
[----:B--2---:R-:W-:Y:S05]  /*9ae0*/  @!P0 NANOSLEEP.SYNCS 0x989680 ;  /* 0x009896800000895d */ /* 0x004fea0003900000 */
[----:B------:R-:W2:Y:S02]  /*9af0*/  @!P0 SYNCS.PHASECHK.TRANS64 P0, [R0+URZ+0xe0], R4 ;  /* 0x0000e004000085a7 */ /* 0x000ea400080010ff */
[----:B--2---:R-:W-:Y:S05]  /*9b00*/  @!P0 BRA `(.L_x_73) ;  /* 0xfffffffc00f08947 */ /* 0x004fea000383ffff */
[----:B------:R-:W-:Y:S05]  /*9b10*/  BRA `(.L_x_183) ;  /* 0xffffffa000947947 */ /* 0x000fea000383ffff */
.L_x_75:
[----:B------:R-:W-:-:S07]  /*9b20*/  MOV R0, UR31 ;  /* 0x0000001f00007c02 */ /* 0x000fce0008000f00 */
.L_x_184:
[----:B-1----:R1:W2:Y:S02]  /*9b30*/  SYNCS.PHASECHK.TRANS64.TRYWAIT P0, [R0+URZ+0x120], R4 ;  /* 0x00012004000075a7 */ /* 0x0022a400080011ff */
[----:B--2---:R-:W-:Y:S05]  /*9b40*/  @!P0 NANOSLEEP.SYNCS 0x989680 ;  /* 0x009896800000895d */ /* 0x004fea0003900000 */
[----:B------:R-:W2:Y:S02]  /*9b50*/  @!P0 SYNCS.PHASECHK.TRANS64 P0, [R0+URZ+0x120], R4 ;  /* 0x00012004000085a7 */ /* 0x000ea400080010ff */
[----:B--2---:R-:W-:Y:S05]  /*9b60*/  @!P0 BRA `(.L_x_184) ;  /* 0xfffffffc00f08947 */ /* 0x004fea000383ffff */
[----:B------:R-:W-:Y:S05]  /*9b70*/  BRA `(.L_x_185) ;  /* 0xffffffa000e07947 */ /* 0x000fea000383ffff */
.L_x_78:
[----:B------:R-:W-:Y:S07]  /*9b80*/  MOV R0, UR5 ;  /* 0x0000000500007c02 */ /* 0x000fee0008000f00 */
.L_x_186:
[----:B-1----:R1:W2:Y:S02]  /*9b90*/  SYNCS.PHASECHK.TRANS64.TRYWAIT P0, [R0+URZ], R4 ;  /* 0x00000004000075a7 */ /* 0x0022a400080011ff */
[----:B--2---:R-:W-:Y:S05]  /*9ba0*/  @!P0 NANOSLEEP.SYNCS 0x989680 ;  /* 0x009896800000895d */ /* 0x004fea0003900000 */
[----:B------:R-:W2:Y:S02]  /*9bb0*/  @!P0 SYNCS.PHASECHK.TRANS64 P0, [R0+URZ], R4 ;  /* 0x00000004000085a7 */ /* 0x000ea400080010ff */
[----:B--2---:R-:W-:Y:S05]  /*9bc0*/  @!P0 BRA `(.L_x_186) ;  /* 0xfffffffc00f08947 */ /* 0x004fea000383ffff */
[----:B------:R-:W-:Y:S05]  /*9bd0*/  BRA `(.L_x_77) ;  /* 0xffffffa000f47947 */ /* 0x000fea000383ffff */
.L_x_82:
[----:B-1----:R-:W-:-:S07]  /*9be0*/  MOV R0, UR4 ;  /* 0x0000000400007c02 */ /* 0x002fce0008000f00 */
.L_x_187:
[----:B-1----:R1:W2:Y:S02]  /*9bf0*/  SYNCS.PHASECHK.TRANS64.TRYWAIT P0, [R0+URZ], R2 ;  /* 0x00000002000075a7 */ /* 0x0022a400080011ff */
[----:B--2---:R-:W-:Y:S05]  /*9c00*/  @!P0 NANOSLEEP.SYNCS 0x989680 ;  /* 0x009896800000895d */ /* 0x004fea0003900000 */
[----:B------:R-:W2:Y:S02]  /*9c10*/  @!P0 SYNCS.PHASECHK.TRANS64 P0, [R0+URZ], R2 ;  /* 0x00000002000085a7 */ /* 0x000ea400080010ff */
[----:B--2---:R-:W-:Y:S05]  /*9c20*/  @!P0 BRA `(.L_x_187) ;  /* 0xfffffffc00f08947 */ /* 0x004fea000383ffff */
[----:B------:R-:W-:Y:S05]  /*9c30*/  BRA `(.L_x_188) ;  /* 0xffffffa400e87947 */ /* 0x000fea000383ffff */
.L_x_83:
[----:B------:R-:W-:-:S07]  /*9c40*/  MOV R0, UR5 ;  /* 0x0000000500007c02 */ /* 0x000fce0008000f00 */
.L_x_189:
[----:B-1----:R1:W2:Y:S02]  /*9c50*/  SYNCS.PHASECHK.TRANS64.TRYWAIT P0, [R0+URZ], R3 ;  /* 0x00000003000075a7 */ /* 0x0022a400080011ff */
[----:B--2---:R-:W-:Y:S05]  /*9c60*/  @!P0 NANOSLEEP.SYNCS 0x989680 ;  /* 0x009896800000895d */ /* 0x004fea0003900000 */
[----:B------:R-:W2:Y:S02]  /*9c70*/  @!P0 SYNCS.PHASECHK.TRANS64 P0, [R0+URZ], R3 ;  /* 0x00000003000085a7 */ /* 0x000ea400080010ff */
[----:B--2---:R-:W-:Y:S05]  /*9c80*/  @!P0 BRA `(.L_x_189) ;  /* 0xfffffffc00f08947 */ /* 0x004fea000383ffff */
[----:B------:R-:W-:Y:S05]  /*9c90*/  BRA `(.L_x_190) ;  /* 0xffffffa400f47947 */ /* 0x000fea000383ffff */
.L_x_84:
[----:B------:R-:W-:-:S07]  /*9ca0*/  MOV R0, UR5 ;  /* 0x0000000500007c02 */ /* 0x000fce0008000f00 */
.L_x_191:
[----:B-1----:R1:W2:Y:S02]  /*9cb0*/  SYNCS.PHASECHK.TRANS64.TRYWAIT P0, [R0+URZ], R3 ;  /* 0x00000003000075a7 */ /* 0x0022a400080011ff */
[----:B--2---:R-:W-:Y:S05]  /*9cc0*/  @!P0 NANOSLEEP.SYNCS 0x989680 ;  /* 0x009896800000895d */ /* 0x004fea0003900000 */
[----:B------:R-:W2:Y:S02]  /*9cd0*/  @!P0 SYNCS.PHASECHK.TRANS64 P0, [R0+URZ], R3 ;  /* 0x00000003000085a7 */ /* 0x000ea400080010ff */
[----:B--2---:R-:W-:Y:S05]  /*9ce0*/  @!P0 BRA `(.L_x_191) ;  /* 0xfffffffc00f08947 */ /* 0x004fea000383ffff */
[----:B------:R-:W-:Y:S05]  /*9cf0*/  BRA `(.L_x_192) ;  /* 0xffffffa800007947 */ /* 0x000fea000383ffff */
.L_x_87:
[----:B------:R-:W-:-:S07]  /*9d00*/  MOV R0, UR26 ;  /* 0x0000001a00007c02 */ /* 0x000fce0008000f00 */
.L_x_193:
[----:B-1----:R1:W2:Y:S02]  /*9d10*/  SYNCS.PHASECHK.TRANS64.TRYWAIT P1, [R0+URZ+0x160], R2 ;  /* 0x00016002000075a7 */ /* 0x0022a400080211ff */
[----:B--2---:R-:W-:Y:S05]  /*9d20*/  @!P1 NANOSLEEP.SYNCS 0x989680 ;  /* 0x009896800000995d */ /* 0x004fea0003900000 */
[----:B------:R-:W2:Y:S02]  /*9d30*/  @!P1 SYNCS.PHASECHK.TRANS64 P1, [R0+URZ+0x160], R2 ;  /* 0x00016002000095a7 */ /* 0x000ea400080210ff */
[----:B--2---:R-:W-:Y:S05]  /*9d40*/  @!P1 BRA `(.L_x_193) ;  /* 0xfffffffc00f09947 */ /* 0x004fea000383ffff */
[----:B------:R-:W-:Y:S05]  /*9d50*/  BRA `(.L_x_194) ;  /* 0xffffffa8004c7947 */ /* 0x000fea000383ffff */
.L_x_92:
[----:B-1----:R1:W2:Y:S02]  /*9d60*/  SYNCS.PHASECHK.TRANS64.TRYWAIT P0, [R8+URZ+0xe0], R0 ;  /* 0x0000e000080075a7 */ /* 0x0022a400080011ff */
[----:B--2---:R-:W-:Y:S05]  /*9d70*/  @!P0 NANOSLEEP.SYNCS 0x989680 ;  /* 0x009896800000895d */ /* 0x004fea0003900000 */
[----:B------:R-:W2:Y:S02]  /*9d80*/  @!P0 SYNCS.PHASECHK.TRANS64 P0, [R8+URZ+0xe0], R0 ;  /* 0x0000e000080085a7 */ /* 0x000ea400080010ff */
[----:B--2---:R-:W-:Y:S05]  /*9d90*/  @!P0 BRA `(.L_x_92) ;  /* 0xfffffffc00f08947 */ /* 0x004fea000383ffff */
[----:B------:R-:W-:Y:S05]  /*9da0*/  BRA `(.L_x_195) ;  /* 0xffffffac00947947 */ /* 0x000fea000383ffff */
.L_x_95:
[----:B-1----:R-:W-:Y:S07]  /*9db0*/  MOV R0, UR21 ;  /* 0x0000001500007c02 */ /* 0x002fee0008000f00 */
.L_x_196:
[----:B-1----:R1:W2:Y:S02]  /*9dc0*/  SYNCS.PHASECHK.TRANS64.TRYWAIT P1, [R0+URZ+0xd8], R2 ;  /* 0x0000d802000075a7 */ /* 0x0022a400080211ff */
[----:B--2---:R-:W-:Y:S05]  /*9dd0*/  @!P1 NANOSLEEP.SYNCS 0x989680 ;  /* 0x009896800000995d */ /* 0x004fea0003900000 */
[----:B------:R-:W2:Y:S02]  /*9de0*/  @!P1 SYNCS.PHASECHK.TRANS64 P1, [R0+URZ+0xd8], R2 ;  /* 0x0000d802000095a7 */ /* 0x000ea400080210ff */
[----:B--2---:R-:W-:Y:S05]  /*9df0*/  @!P1 BRA `(.L_x_196) ;  /* 0xfffffffc00f09947 */ /* 0x004fea000383ffff */
[----:B------:R-:W-:Y:S05]  /*9e00*/  BRA `(.L_x_94) ;  /* 0xffffffb400107947 */ /* 0x000fea000383ffff */
.L_x_98:
[----:B-1----:R-:W-:Y:S07]  /*9e10*/  MOV R0, UR21 ;  /* 0x0000001500007c02 */ /* 0x002fee0008000f00 */
.L_x_197:
[----:B-1----:R1:W2:Y:S02]  /*9e20*/  SYNCS.PHASECHK.TRANS64.TRYWAIT P0, [R0+URZ+0xb0], R4 ;  /* 0x0000b004000075a7 */ /* 0x0022a400080011ff */
[----:B--2---:R-:W-:Y:S05]  /*9e30*/  @!P0 NANOSLEEP.SYNCS 0x989680 ;  /* 0x009896800000895d */ /* 0x004fea0003900000 */
[----:B------:R-:W2:Y:S02]  /*9e40*/  @!P0 SYNCS.PHASECHK.TRANS64 P0, [R0+URZ+0xb0], R4 ;  /* 0x0000b004000085a7 */ /* 0x000ea400080010ff */
[----:B--2---:R-:W-:Y:S05]  /*9e50*/  @!P0 BRA `(.L_x_197) ;  /* 0xfffffffc00f08947 */ /* 0x004fea000383ffff */
[----:B------:R-:W-:Y:S05]  /*9e60*/  BRA `(.L_x_198) ;  /* 0xffffffb400687947 */ /* 0x000fea000383ffff */
.L_x_99:
[----:B------:R-:W-:Y:S07]  /*9e70*/  MOV R0, UR21 ;  /* 0x0000001500007c02 */ /* 0x000fee0008000f00 */
.L_x_199:
[----:B-1----:R1:W2:Y:S02]  /*9e80*/  SYNCS.PHASECHK.TRANS64.TRYWAIT P0, [R0+URZ+0xb8], R4 ;  /* 0x0000b804000075a7 */ /* 0x0022a400080011ff */
[----:B--2---:R-:W-:Y:S05]  /*9e90*/  @!P0 NANOSLEEP.SYNCS 0x989680 ;  /* 0x009896800000895d */ /* 0x004fea0003900000 */
[----:B------:R-:W2:Y:S02]  /*9ea0*/  @!P0 SYNCS.PHASECHK.TRANS64 P0, [R0+URZ+0xb8], R4 ;  /* 0x0000b804000085a7 */ /* 0x000ea400080010ff */
[----:B--2---:R-:W-:Y:S05]  /*9eb0*/  @!P0 BRA `(.L_x_199) ;  /* 0xfffffffc00f08947 */ /* 0x004fea000383ffff */
[----:B------:R-:W-:Y:S05]  /*9ec0*/  BRA `(.L_x_200) ;  /* 0xffffffb400a07947 */ /* 0x000fea000383ffff */
.L_x_100:
[----:B------:R-:W-:Y:S07]  /*9ed0*/  MOV R0, UR21 ;  /* 0x0000001500007c02 */ /* 0x000fee0008000f00 */
.L_x_201:
[----:B-1----:R1:W2:Y:S02]  /*9ee0*/  SYNCS.PHASECHK.TRANS64.TRYWAIT P0, [R0+URZ+0xc0], R4 ;  /* 0x0000c004000075a7 */ /* 0x0022a400080011ff */
[----:B--2---:R-:W-:Y:S05]  /*9ef0*/  @!P0 NANOSLEEP.SYNCS 0x989680 ;  /* 0x009896800000895d */ /* 0x004fea0003900000 */
[----:B------:R-:W2:Y:S02]  /*9f00*/  @!P0 SYNCS.PHASECHK.TRANS64 P0, [R0+URZ+0xc0], R4 ;  /* 0x0000c004000085a7 */ /* 0x000ea400080010ff */
[----:B--2---:R-:W-:Y:S05]  /*9f10*/  @!P0 BRA `(.L_x_201) ;  /* 0xfffffffc00f08947 */ /* 0x004fea000383ffff */
[----:B------:R-:W-:Y:S05]  /*9f20*/  BRA `(.L_x_202) ;  /* 0xffffffb400e47947 */ /* 0x000fea000383ffff */
.L_x_101:
[----:B------:R-:W-:Y:S07]  /*9f30*/  MOV R0, UR21 ;  /* 0x0000001500007c02 */ /* 0x000fee0008000f00 */
.L_x_203:
[----:B-1----:R1:W2:Y:S02]  /*9f40*/  SYNCS.PHASECHK.TRANS64.TRYWAIT P0, [R0+URZ+0xc8], R4 ;  /* 0x0000c804000075a7 */ /* 0x0022a400080011ff */
[----:B--2---:R-:W-:Y:S05]  /*9f50*/  @!P0 NANOSLEEP.SYNCS 0x989680 ;  /* 0x009896800000895d */ /* 0x004fea0003900000 */
[----:B------:R-:W2:Y:S02]  /*9f60*/  @!P0 SYNCS.PHASECHK.TRANS64 P0, [R0+URZ+0xc8], R4 ;  /* 0x0000c804000085a7 */ /* 0x000ea400080010ff */
[----:B--2---:R-:W-:Y:S05]  /*9f70*/  @!P0 BRA `(.L_x_203) ;  /* 0xfffffffc00f08947 */ /* 0x004fea000383ffff */
[----:B------:R-:W-:Y:S05]  /*9f80*/  BRA `(.L_x_204) ;  /* 0xffffffb8002c7947 */ /* 0x000fea000383ffff */
.L_x_103:
[----:B------:R-:W-:-:S07]  /*9f90*/  MOV R0, UR21 ;  /* 0x0000001500007c02 */ /* 0x000fce0008000f00 */
.L_x_205:
[----:B--2---:R2:W4:Y:S02]  /*9fa0*/  SYNCS.PHASECHK.TRANS64.TRYWAIT P0, [R0+URZ+0xb0], R2 ;  /* 0x0000b002000075a7 */ /* 0x00452400080011ff */
[----:B----4-:R-:W-:Y:S05]  /*9fb0*/  @!P0 NANOSLEEP.SYNCS 0x989680 ;  /* 0x009896800000895d */ /* 0x010fea0003900000 */
[----:B------:R-:W4:Y:S02]  /*9fc0*/  @!P0 SYNCS.PHASECHK.TRANS64 P0, [R0+URZ+0xb0], R2 ;  /* 0x0000b002000085a7 */ /* 0x000f2400080010ff */
[----:B----4-:R-:W-:Y:S05]  /*9fd0*/  @!P0 BRA `(.L_x_205) ;  /* 0xfffffffc00f08947 */ /* 0x010fea000383ffff */
[----:B------:R-:W-:Y:S05]  /*9fe0*/  BRA `(.L_x_206) ;  /* 0xffffffb800a47947 */ /* 0x000fea000383ffff */
.L_x_104:
[----:B--2---:R-:W-:-:S07]  /*9ff0*/  MOV R0, UR21 ;  /* 0x0000001500007c02 */ /* 0x004fce0008000f00 */
.L_x_207:
[----:B--2---:R2:W4:Y:S02]  /*a000*/  SYNCS.PHASECHK.TRANS64.TRYWAIT P0, [R0+URZ+0xb8], R2 ;  /* 0x0000b802000075a7 */ /* 0x00452400080011ff */
[----:B----4-:R-:W-:Y:S05]  /*a010*/  @!P0 NANOSLEEP.SYNCS 0x989680 ;  /* 0x009896800000895d */ /* 0x010fea0003900000 */
[----:B------:R-:W4:Y:S02]  /*a020*/  @!P0 SYNCS.PHASECHK.TRANS64 P0, [R0+URZ+0xb8], R2 ;  /* 0x0000b802000085a7 */ /* 0x000f2400080010ff */
[----:B----4-:R-:W-:Y:S05]  /*a030*/  @!P0 BRA `(.L_x_207) ;  /* 0xfffffffc00f08947 */ /* 0x010fea000383ffff */
[----:B------:R-:W-:Y:S05]  /*a040*/  BRA `(.L_x_208) ;  /* 0xffffffb800947947 */ /* 0x000fea000383ffff */
.L_x_105:
[----:B--2---:R-:W-:-:S07]  /*a050*/  MOV R0, UR21 ;  /* 0x0000001500007c02 */ /* 0x004fce0008000f00 */
.L_x_209:
[----:B--2---:R2:W4:Y:S02]  /*a060*/  SYNCS.PHASECHK.TRANS64.TRYWAIT P0, [R0+URZ+0xc0], R2 ;  /* 0x0000c002000075a7 */ /* 0x00452400080011ff */
[----:B----4-:R-:W-:Y:S05]  /*a070*/  @!P0 NANOSLEEP.SYNCS 0x989680 ;  /* 0x009896800000895d */ /* 0x010fea0003900000 */
[----:B------:R-:W4:Y:S02]  /*a080*/  @!P0 SYNCS.PHASECHK.TRANS64 P0, [R0+URZ+0xc0], R2 ;  /* 0x0000c002000085a7 */ /* 0x000f2400080010ff */
[----:B----4-:R-:W-:Y:S05]  /*a090*/  @!P0 BRA `(.L_x_209) ;  /* 0xfffffffc00f08947 */ /* 0x010fea000383ffff */
[----:B------:R-:W-:Y:S05]  /*a0a0*/  BRA `(.L_x_210) ;  /* 0xffffffb800847947 */ /* 0x000fea000383ffff */
.L_x_107:
[----:B-1----:R1:W2:Y:S02]  /*a0b0*/  SYNCS.PHASECHK.TRANS64.TRYWAIT P0, [R3+URZ+0xe0], R0 ;  /* 0x0000e000030075a7 */ /* 0x0022a400080011ff */
[----:B--2---:R-:W-:Y:S05]  /*a0c0*/  @!P0 NANOSLEEP.SYNCS 0x989680 ;  /* 0x009896800000895d */ /* 0x004fea0003900000 */
[----:B------:R-:W2:Y:S02]  /*a0d0*/  @!P0 SYNCS.PHASECHK.TRANS64 P0, [R3+URZ+0xe0], R0 ;  /* 0x0000e000030085a7 */ /* 0x000ea400080010ff */
[----:B--2---:R-:W-:Y:S05]  /*a0e0*/  @!P0 BRA `(.L_x_107) ;  /* 0xfffffffc00f08947 */ /* 0x004fea000383ffff */
[----:B------:R-:W-:Y:S05]  /*a0f0*/  BRA `(.L_x_211) ;  /* 0xffffffbc00447947 */ /* 0x000fea000383ffff */
.L_x_118:
[----:B-1----:R-:W-:Y:S04]  /*a100*/  MOV R2, UR44 ;  /* 0x0000002c00027c02 */ /* 0x002fe80008000f00 */
[----:B------:R1:W2:Y:S03]  /*a110*/  SYNCS.PHASECHK.TRANS64.TRYWAIT P1, [R2+URZ+0x90], R3 ;  /* 0x00009003020075a7 */ /* 0x0002a600080211ff */
[----:B--2---:R-:W-:Y:S05]  /*a120*/  @!P1 NANOSLEEP.SYNCS 0x989680 ;  /* 0x009896800000995d */ /* 0x004fea0003900000 */
[----:B------:R-:W2:Y:S02]  /*a130*/  @!P1 SYNCS.PHASECHK.TRANS64 P1, [R2+URZ+0x90], R3 ;  /* 0x00009003020095a7 */ /* 0x000ea400080210ff */
[----:B--2---:R-:W-:Y:S05]  /*a140*/  @!P1 BRA `(.L_x_118) ;  /* 0xfffffffc00ec9947 */ /* 0x004fea000383ffff */
[----:B------:R-:W-:Y:S05]  /*a150*/  BRA `(.L_x_117) ;  /* 0xffffffc800a87947 */ /* 0x000fea000383ffff */
.L_x_120:
[----:B-1----:R1:W4:Y:S02]  /*a160*/  SYNCS.PHASECHK.TRANS64.TRYWAIT P0, [R70+URZ+0x100], R0 ;  /* 0x00010000460075a7 */ /* 0x00232400080011ff */
[----:B----4-:R-:W-:Y:S05]  /*a170*/  @!P0 NANOSLEEP.SYNCS 0x989680 ;  /* 0x009896800000895d */ /* 0x010fea0003900000 */
[----:B------:R-:W4:Y:S02]  /*a180*/  @!P0 SYNCS.PHASECHK.TRANS64 P0, [R70+URZ+0x100], R0 ;  /* 0x00010000460085a7 */ /* 0x000f2400080010ff */
[----:B----4-:R-:W-:Y:S05]  /*a190*/  @!P0 BRA `(.L_x_120) ;  /* 0xfffffffc00f08947 */ /* 0x010fea000383ffff */
[----:B------:R-:W-:Y:S05]  /*a1a0*/  BRA `(.L_x_119) ;  /* 0xffffffc800d07947 */ /* 0x000fea000383ffff */
.L_x_129:
[----:B-1----:R1:W3:Y:S02]  /*a1b0*/  SYNCS.PHASECHK.TRANS64.TRYWAIT P0, [R2+URZ+0x90], R0 ;  /* 0x00009000020075a7 */ /* 0x0022e400080011ff */
[----:B---3--:R-:W-:Y:S05]  /*a1c0*/  @!P0 NANOSLEEP.SYNCS 0x989680 ;  /* 0x009896800000895d */ /* 0x008fea0003900000 */
[----:B------:R-:W3:Y:S02]  /*a1d0*/  @!P0 SYNCS.PHASECHK.TRANS64 P0, [R2+URZ+0x90], R0 ;  /* 0x00009000020085a7 */ /* 0x000ee400080010ff */
[----:B---3--:R-:W-:Y:S05]  /*a1e0*/  @!P0 BRA `(.L_x_129) ;  /* 0xfffffffc00f08947 */ /* 0x008fea000383ffff */
[----:B------:R-:W-:Y:S05]  /*a1f0*/  BRA `(.L_x_128) ;  /* 0xffffffd000ec7947 */ /* 0x000fea000383ffff */
.L_x_137:
[----:B-1----:R1:W3:Y:S02]  /*a200*/  SYNCS.PHASECHK.TRANS64.TRYWAIT P0, [R6+URZ+0x90], R5 ;  /* 0x00009005060075a7 */ /* 0x0022e400080011ff */
[----:B---3--:R-:W-:Y:S05]  /*a210*/  @!P0 NANOSLEEP.SYNCS 0x989680 ;  /* 0x009896800000895d */ /* 0x008fea0003900000 */
[----:B------:R-:W3:Y:S02]  /*a220*/  @!P0 SYNCS.PHASECHK.TRANS64 P0, [R6+URZ+0x90], R5 ;  /* 0x00009005060085a7 */ /* 0x000ee400080010ff */
[----:B---3--:R-:W-:Y:S05]  /*a230*/  @!P0 BRA `(.L_x_137) ;  /* 0xfffffffc00f08947 */ /* 0x008fea000383ffff */
[----:B------:R-:W-:Y:S05]  /*a240*/  BRA `(.L_x_136) ;  /* 0xffffffdc00307947 */ /* 0x000fea000383ffff */
.L_x_145:
[----:B-1----:R1:W3:Y:S02]  /*a250*/  SYNCS.PHASECHK.TRANS64.TRYWAIT P0, [R0+URZ+0x90], R5 ;  /* 0x00009005000075a7 */ /* 0x0022e400080011ff */
[----:B---3--:R-:W-:Y:S05]  /*a260*/  @!P0 NANOSLEEP.SYNCS 0x989680 ;  /* 0x009896800000895d */ /* 0x008fea0003900000 */
[----:B------:R-:W3:Y:S02]  /*a270*/  @!P0 SYNCS.PHASECHK.TRANS64 P0, [R0+URZ+0x90], R5 ;  /* 0x00009005000085a7 */ /* 0x000ee400080010ff */
[----:B---3--:R-:W-:Y:S05]  /*a280*/  @!P0 BRA `(.L_x_145) ;  /* 0xfffffffc00f08947 */ /* 0x008fea000383ffff */
[----:B------:R-:W-:Y:S05]  /*a290*/  BRA `(.L_x_144) ;  /* 0xffffffe400707947 */ /* 0x000fea000383ffff */
        .weak           $__internal_0_$__cuda_sm10x_tcgen05_guardrail_trap_col_being_dealloced_not_returned_by_alloc
        .type           $__internal_0_$__cuda_sm10x_tcgen05_guardrail_trap_col_being_dealloced_not_returned_by_alloc,@function
        .size           $__internal_0_$__cuda_sm10x_tcgen05_guardrail_trap_col_being_dealloced_not_returned_by_alloc,($__internal_1_$__cuda_sm10x_tcgen05_guardrail_trap_phase_invalid_during_alloc - $__internal_0_$__cuda_sm10x_tcgen05_guardrail_trap_col_being_dealloced_not_returned_by_alloc)
$__internal_0_$__cuda_sm10x_tcgen05_guardrail_trap_col_being_dealloced_not_returned_by_alloc:
[----:B------:R-:W-:Y:S05]  /*a2a0*/  BPT.TRAP 0x1 ;  /* 0x000000040000795c */ /* 0x000fea0000300000 */
[----:B------:R-:W-:-:S04]  /*a2b0*/  HFMA2 R3, -RZ, RZ, 0, 0 ;  /* 0x00000000ff037431 */ /* 0x000fc800000001ff */
[----:B------:R-:W-:Y:S05]  /*a2c0*/  RET.REL.NODEC R2 `(_ZN7cutlass13device_kernelINS_4gemm6kernel13GemmUniversalIN4cute5tupleIJiiiiEEENS1_10collective13CollectiveMmaINS1_35MainloopSm100TmaUmmaWarpSpecializedILi9ELi2ELi4ENS5_IJNS4_1CILi8EEENSA_ILi1EEESC_EEEEENS5_IJNSA_ILi256EEENSA_ILi64EEENSA_ILi32EEEEEENS_10tfloat32_tENS5_IJlSC_lEEESJ_SK_NS4_8TiledMMAINS4_8MMA_AtomIJNS4_23SM100_MMA_TF32_2x1SM_SSISJ_SJ_fLi256ELi64ELNS4_4UMMA5MajorE0ELSP_0ELNSO_7ScaleInE0ELSQ_0EEEEEENS4_6LayoutINS5_IJSC_SC_SC_EEENS5_IJNSA_ILi0EEESV_SV_EEEEENS5_IJNS4_10UnderscoreESY_SY_EEEEENS4_18SM100_TMA_2SM_LOADENS4_14ComposedLayoutINS4_7SwizzleILi3ELi4ELi3EEENS4_18smem_ptr_flag_bitsILi32EEENST_INS5_IJSB_SH_EEENS5_IJSH_SC_EEEEEEEvNS4_8identityENS4_28SM100_TMA_2SM_LOAD_MULTICASTES1A_vS1B_EENS_8epilogue10collective18CollectiveEpilogueINS1E_23Sm100TmaWarpSpecializedILi4ELi2ELi16ELb1ELb0EEEJNS5_IJNSA_ILi128EEESG_SH_EEENS5_IJNST_IS1J_SC_EENST_INSA_ILi16EEESC_EEEEESJ_SK_SJ_SK_NS1E_6fusion15FusionCallbacksIS1I_NS1P_17LinearCombinationISJ_fSJ_fLNS_15FloatRoundStyleE2EEES1K_S1O_JEEENS4_5SM1004TMEM4LOAD26SM100_TMEM_LOAD_32dp32b16xENS4_13SM90_TMA_LOADENS12_INS13_ILi2ELi4ELi3EEES16_NST_INS5_IJSB_S1M_EEENS5_IJS1M_SC_EEEEEEENS4_39AutoVectorizingCopyWithAssumedAlignmentILi128EEENS4_14SM90_TMA_STOREES24_S26_S26_EEEvvEEEEvNT_6ParamsE) ;  /* 0xffffff5c024c7950 */ /* 0x000fea0003c3ffff */
        .weak           $__internal_1_$__cuda_sm10x_tcgen05_guardrail_trap_phase_invalid_during_alloc
        .type           $__internal_1_$__cuda_sm10x_tcgen05_guardrail_trap_phase_invalid_during_alloc,@function
        .size           $__internal_1_$__cuda_sm10x_tcgen05_guardrail_trap_phase_invalid_during_alloc,($__internal_2_$__cuda_sm10x_tcgen05_guardrail_trap_unallocated_columns_being_dealloced - $__internal_1_$__cuda_sm10x_tcgen05_guardrail_trap_phase_invalid_during_alloc)
$__internal_1_$__cuda_sm10x_tcgen05_guardrail_trap_phase_invalid_during_alloc:
[----:B------:R-:W-:Y:S05]  /*a2d0*/  BPT.TRAP 0x1 ;  /* 0x000000040000795c */ /* 0x000fea0000300000 */
[----:B------:R-:W-:-:S04]  /*a2e0*/  MOV R5, 0x0 ;  /* 0x0000000000057802 */ /* 0x000fc80000000f00 */
[----:B------:R-:W-:Y:S05]  /*a2f0*/  RET.REL.NODEC R4 `(_ZN7cutlass13device_kernelINS_4gemm6kernel13GemmUniversalIN4cute5tupleIJiiiiEEENS1_10collective13CollectiveMmaINS1_35MainloopSm100TmaUmmaWarpSpecializedILi9ELi2ELi4ENS5_IJNS4_1CILi8EEENSA_ILi1EEESC_EEEEENS5_IJNSA_ILi256EEENSA_ILi64EEENSA_ILi32EEEEEENS_10tfloat32_tENS5_IJlSC_lEEESJ_SK_NS4_8TiledMMAINS4_8MMA_AtomIJNS4_23SM100_MMA_TF32_2x1SM_SSISJ_SJ_fLi256ELi64ELNS4_4UMMA5MajorE0ELSP_0ELNSO_7ScaleInE0ELSQ_0EEEEEENS4_6LayoutINS5_IJSC_SC_SC_EEENS5_IJNSA_ILi0EEESV_SV_EEEEENS5_IJNS4_10UnderscoreESY_SY_EEEEENS4_18SM100_TMA_2SM_LOADENS4_14ComposedLayoutINS4_7SwizzleILi3ELi4ELi3EEENS4_18smem_ptr_flag_bitsILi32EEENST_INS5_IJSB_SH_EEENS5_IJSH_SC_EEEEEEEvNS4_8identityENS4_28SM100_TMA_2SM_LOAD_MULTICASTES1A_vS1B_EENS_8epilogue10collective18CollectiveEpilogueINS1E_23Sm100TmaWarpSpecializedILi4ELi2ELi16ELb1ELb0EEEJNS5_IJNSA_ILi128EEESG_SH_EEENS5_IJNST_IS1J_SC_EENST_INSA_ILi16EEESC_EEEEESJ_SK_SJ_SK_NS1E_6fusion15FusionCallbacksIS1I_NS1P_17LinearCombinationISJ_fSJ_fLNS_15FloatRoundStyleE2EEES1K_S1O_JEEENS4_5SM1004TMEM4LOAD26SM100_TMEM_LOAD_32dp32b16xENS4_13SM90_TMA_LOADENS12_INS13_ILi2ELi4ELi3EEES16_NST_INS5_IJSB_S1M_EEENS5_IJS1M_SC_EEEEEEENS4_39AutoVectorizingCopyWithAssumedAlignmentILi128EEENS4_14SM90_TMA_STOREES24_S26_S26_EEEvvEEEEvNT_6ParamsE) ;  /* 0xffffff5c04407950 */ /* 0x000fea0003c3ffff */
        .weak           $__internal_2_$__cuda_sm10x_tcgen05_guardrail_trap_unallocated_columns_being_dealloced
        .type           $__internal_2_$__cuda_sm10x_tcgen05_guardrail_trap_unallocated_columns_being_dealloced,@function
        .size           $__internal_2_$__cuda_sm10x_tcgen05_guardrail_trap_unallocated_columns_being_dealloced,(.L_x_213 - $__internal_2_$__cuda_sm10x_tcgen05_guardrail_trap_unallocated_columns_being_dealloced)
$__internal_2_$__cuda_sm10x_tcgen05_guardrail_trap_unallocated_columns_being_dealloced:
[----:B------:R-:W-:Y:S05]  /*a300*/  BPT.TRAP 0x1 ;  /* 0x000000040000795c */ /* 0x000fea0000300000 */
[----:B------:R-:W-:-:S04]  /*a310*/  HFMA2 R3, -RZ, RZ, 0, 0 ;  /* 0x00000000ff037431 */ /* 0x000fc800000001ff */
[----:B------:R-:W-:Y:S05]  /*a320*/  RET.REL.NODEC R2 `(_ZN7cutlass13device_kernelINS_4gemm6kernel13GemmUniversalIN4cute5tupleIJiiiiEEENS1_10collective13CollectiveMmaINS1_35MainloopSm100TmaUmmaWarpSpecializedILi9ELi2ELi4ENS5_IJNS4_1CILi8EEENSA_ILi1EEESC_EEEEENS5_IJNSA_ILi256EEENSA_ILi64EEENSA_ILi32EEEEEENS_10tfloat32_tENS5_IJlSC_lEEESJ_SK_NS4_8TiledMMAINS4_8MMA_AtomIJNS4_23SM100_MMA_TF32_2x1SM_SSISJ_SJ_fLi256ELi64ELNS4_4UMMA5MajorE0ELSP_0ELNSO_7ScaleInE0ELSQ_0EEEEEENS4_6LayoutINS5_IJSC_SC_SC_EEENS5_IJNSA_ILi0EEESV_SV_EEEEENS5_IJNS4_10UnderscoreESY_SY_EEEEENS4_18SM100_TMA_2SM_LOADENS4_14ComposedLayoutINS4_7SwizzleILi3ELi4ELi3EEENS4_18smem_ptr_flag_bitsILi32EEENST_INS5_IJSB_SH_EEENS5_IJSH_SC_EEEEEEEvNS4_8identityENS4_28SM100_TMA_2SM_LOAD_MULTICASTES1A_vS1B_EENS_8epilogue10collective18CollectiveEpilogueINS1E_23Sm100TmaWarpSpecializedILi4ELi2ELi16ELb1ELb0EEEJNS5_IJNSA_ILi128EEESG_SH_EEENS5_IJNST_IS1J_SC_EENST_INSA_ILi16EEESC_EEEEESJ_SK_SJ_SK_NS1E_6fusion15FusionCallbacksIS1I_NS1P_17LinearCombinationISJ_fSJ_fLNS_15FloatRoundStyleE2EEES1K_S1O_JEEENS4_5SM1004TMEM4LOAD26SM100_TMEM_LOAD_32dp32b16xENS4_13SM90_TMA_LOADENS12_INS13_ILi2ELi4ELi3EEES16_NST_INS5_IJSB_S1M_EEENS5_IJS1M_SC_EEEEEEENS4_39AutoVectorizingCopyWithAssumedAlignmentILi128EEENS4_14SM90_TMA_STOREES24_S26_S26_EEEvvEEEEvNT_6ParamsE) ;  /* 0xffffff5c02347950 */ /* 0x000fea0003c3ffff */
.L_x_212:
[----:B------:R-:W-:-:S00]  /*a330*/  BRA `(.L_x_212) ;  /* 0xfffffffc00fc7947 */ /* 0x000fc0000383ffff */
[----:B------:R-:W-:-:S00]  /*a340*/  NOP ;  /* 0x0000000000007918 */ /* 0x000fc00000000000 */
        /* <DEDUP_REMOVED lines=11> */
.L_x_213:


//--------------------- .nv.global.init           --------------------------
	.section	.nv.global.init,"aw",@progbits
.nv.global.init:
	.type		$str$27,@object
	.size		$str$27,($str$28 - $str$27)
$str$27:
        /*0000*/ 	.byte	0x28, 0x61, 0x64, 0x64, 0x72, 0x65, 0x73, 0x73, 0x20, 0x26, 0x20, 0x6d, 0x61, 0x73, 0x6b, 0x29
        /*0010*/ 	.byte	0x20, 0x3d, 0x3d, 0x20, 0x30, 0x00
	.type		$str$28,@object
	.size		$str$28,($str$26 - $str$28)
$str$28:
        /*0016*/ 	.byte	0x2f, 0x74, 0x6d, 0x70, 0x2f, 0x63, 0x75, 0x74, 0x6c, 0x61, 0x73, 0x73, 0x5f, 0x73, 0x77, 0x65
        /*0026*/ 	.byte	0x65, 0x70, 0x5f, 0x73, 0x72, 0x63, 0x2f, 0x69, 0x6e, 0x63, 0x6c, 0x75, 0x64, 0x65, 0x2f, 0x63
        /*0036*/ 	.byte	0x75, 0x74, 0x65, 0x2f, 0x70, 0x6f, 0x69, 0x6e, 0x74, 0x65, 0x72, 0x5f, 0x66, 0x6c, 0x61, 0x67
        /*0046*/ 	.byte	0x67, 0x65, 0x64, 0x2e, 0x68, 0x70, 0x70, 0x00
	.type		$str$26,@object
	.size		$str$26,($str$25 - $str$26)
$str$26:
        /*004e*/ 	.byte	0x2f, 0x74, 0x6d, 0x70, 0x2f, 0x63, 0x75, 0x74, 0x6c, 0x61, 0x73, 0x73, 0x5f, 0x73, 0x77, 0x65
        /*005e*/ 	.byte	0x65, 0x70, 0x5f, 0x73, 0x72, 0x63, 0x2f, 0x69, 0x6e, 0x63, 0x6c, 0x75, 0x64, 0x65, 0x2f, 0x63
        /*006e*/ 	.byte	0x75, 0x74, 0x65, 0x2f, 0x61, 0x74, 0x6f, 0x6d, 0x2f, 0x63, 0x6f, 0x70, 0x79, 0x5f, 0x74, 0x72
        /*007e*/ 	.byte	0x61, 0x69, 0x74, 0x73, 0x5f, 0x73, 0x6d, 0x31, 0x30, 0x30, 0x2e, 0x68, 0x70, 0x70, 0x00
	.type		$str$25,@object
	.size		$str$25,(__unnamed_1 - $str$25)
$str$25:
        /*008d*/ 	.byte	0x28, 0x28, 0x75, 0x69, 0x6e, 0x74, 0x33, 0x32, 0x5f, 0x74, 0x28, 0x74, 0x68, 0x72, 0x65, 0x61
        /*009d*/ 	.byte	0x64, 0x49, 0x64, 0x78, 0x2e, 0x78, 0x29, 0x20, 0x2f, 0x20, 0x33, 0x32, 0x29, 0x20, 0x25, 0x20
        /*00ad*/ 	.byte	0x34, 0x29, 0x20, 0x3d, 0x3d, 0x20, 0x28, 0x28, 0x28, 0x74, 0x6d, 0x65, 0x6d, 0x5f, 0x61, 0x64
        /*00bd*/ 	.byte	0x64, 0x72, 0x20, 0x3e, 0x3e, 0x20, 0x31, 0x36, 0x29, 0x20, 0x2f, 0x20, 0x33, 0x32, 0x29, 0x20
        /*00cd*/ 	.byte	0x25, 0x20, 0x34, 0x29, 0x00
	.type		__unnamed_1,@object
	.size		__unnamed_1,(__unnamed_2 - __unnamed_1)
__unnamed_1:
        /*00d2*/ 	.byte	0x61, 0x75, 0x74, 0x6f, 0x20, 0x63, 0x75, 0x74, 0x65, 0x3a, 0x3a, 0x61, 0x73, 0x5f, 0x70, 0x6f
        /* <DEDUP_REMOVED lines=24> */
        /*0262*/ 	.byte	0x32, 0x30, 0x34, 0x38, 0x3e, 0x3e, 0x3e, 0x3e, 0x5d, 0x00
	.type		__unnamed_2,@object
	.size		__unnamed_2,(.L_2 - __unnamed_2)
__unnamed_2:
        /* <DEDUP_REMOVED lines=42> */
        /*050c*/ 	.byte	0x3e, 0x5d, 0x00
.L_2:


//--------------------- .nv.shared._ZN7cutlass13device_kernelINS_4gemm6kernel13GemmUniversalIN4cute5tupleIJiiiiEEENS1_10collective13CollectiveMmaINS1_35MainloopSm100TmaUmmaWarpSpecializedILi9ELi2ELi4ENS5_IJNS4_1CILi8EEENSA_ILi1EEESC_EEEEENS5_IJNSA_ILi256EEENSA_ILi64EEENSA_ILi32EEEEEENS_10tfloat32_tENS5_IJlSC_lEEESJ_SK_NS4_8TiledMMAINS4_8MMA_AtomIJNS4_23SM100_MMA_TF32_2x1SM_SSISJ_SJ_fLi256ELi64ELNS4_4UMMA5MajorE0ELSP_0ELNSO_7ScaleInE0ELSQ_0EEEEEENS4_6LayoutINS5_IJSC_SC_SC_EEENS5_IJNSA_ILi0EEESV_SV_EEEEENS5_IJNS4_10UnderscoreESY_SY_EEEEENS4_18SM100_TMA_2SM_LOADENS4_14ComposedLayoutINS4_7SwizzleILi3ELi4ELi3EEENS4_18smem_ptr_flag_bitsILi32EEENST_INS5_IJSB_SH_EEENS5_IJSH_SC_EEEEEEEvNS4_8identityENS4_28SM100_TMA_2SM_LOAD_MULTICASTES1A_vS1B_EENS_8epilogue10collective18CollectiveEpilogueINS1E_23Sm100TmaWarpSpecializedILi4ELi2ELi16ELb1ELb0EEEJNS5_IJNSA_ILi128EEESG_SH_EEENS5_IJNST_IS1J_SC_EENST_INSA_ILi16EEESC_EEEEESJ_SK_SJ_SK_NS1E_6fusion15FusionCallbacksIS1I_NS1P_17LinearCombinationISJ_fSJ_fLNS_15FloatRoundStyleE2EEES1K_S1O_JEEENS4_5SM1004TMEM4LOAD26SM100_TMEM_LOAD_32dp32b16xENS4_13SM90_TMA_LOADENS12_INS13_ILi2ELi4ELi3EEES16_NST_INS5_IJSB_S1M_EEENS5_IJS1M_SC_EEEEEEENS4_39AutoVectorizingCopyWithAssumedAlignmentILi128EEENS4_14SM90_TMA_STOREES24_S26_S26_EEEvvEEEEvNT_6ParamsE --------------------------
	.section	.nv.shared._ZN7cutlass13device_kernelINS_4gemm6kernel13GemmUniversalIN4cute5tupleIJiiiiEEENS1_10collective13CollectiveMmaINS1_35MainloopSm100TmaUmmaWarpSpecializedILi9ELi2ELi4ENS5_IJNS4_1CILi8EEENSA_ILi1EEESC_EEEEENS5_IJNSA_ILi256EEENSA_ILi64EEENSA_ILi32EEEEEENS_10tfloat32_tENS5_IJlSC_lEEESJ_SK_NS4_8TiledMMAINS4_8MMA_AtomIJNS4_23SM100_MMA_TF32_2x1SM_SSISJ_SJ_fLi256ELi64ELNS4_4UMMA5MajorE0ELSP_0ELNSO_7ScaleInE0ELSQ_0EEEEEENS4_6LayoutINS5_IJSC_SC_SC_EEENS5_IJNSA_ILi0EEESV_SV_EEEEENS5_IJNS4_10UnderscoreESY_SY_EEEEENS4_18SM100_TMA_2SM_LOADENS4_14ComposedLayoutINS4_7SwizzleILi3ELi4ELi3EEENS4_18smem_ptr_flag_bitsILi32EEENST_INS5_IJSB_SH_EEENS5_IJSH_SC_EEEEEEEvNS4_8identityENS4_28SM100_TMA_2SM_LOAD_MULTICASTES1A_vS1B_EENS_8epilogue10collective18CollectiveEpilogueINS1E_23Sm100TmaWarpSpecializedILi4ELi2ELi16ELb1ELb0EEEJNS5_IJNSA_ILi128EEESG_SH_EEENS5_IJNST_IS1J_SC_EENST_INSA_ILi16EEESC_EEEEESJ_SK_SJ_SK_NS1E_6fusion15FusionCallbacksIS1I_NS1P_17LinearCombinationISJ_fSJ_fLNS_15FloatRoundStyleE2EEES1K_S1O_JEEENS4_5SM1004TMEM4LOAD26SM100_TMEM_LOAD_32dp32b16xENS4_13SM90_TMA_LOADENS12_INS13_ILi2ELi4ELi3EEES16_NST_INS5_IJSB_S1M_EEENS5_IJS1M_SC_EEEEEEENS4_39AutoVectorizingCopyWithAssumedAlignmentILi128EEENS4_14SM90_TMA_STOREES24_S26_S26_EEEvvEEEEvNT_6ParamsE,"aw",@nobits
	.sectionflags	@""
	.align	16
	.zero		1024


//--------------------- .nv.shared.reserved.0     --------------------------
	.section	.nv.shared.reserved.0,"aw",@nobits
	.weak		__nv_reservedSMEM_offset_0_alias
	.size		__nv_reservedSMEM_offset_0_alias, 0, 64
	.other		__nv_reservedSMEM_offset_0_alias,@"STO_CUDA_RESERVED_SHARED STV_DEFAULT"
__nv_reservedSMEM_offset_0_alias:
	.zero		0
.nv.shared.reserved.0:
	.zero		64
	.weak		__nv_reservedSMEM_tcgen05_partition
	.type		__nv_reservedSMEM_tcgen05_partition,@object
	.size		__nv_reservedSMEM_tcgen05_partition,(.L_0 - __nv_reservedSMEM_tcgen05_partition)
__nv_reservedSMEM_tcgen05_partition:
	.zero		32
.L_0:


//--------------------- .nv.global                --------------------------
	.section	.nv.global,"aw",@nobits
.nv.global:
	.type		_ZN40_INTERNAL_7ad7d0af_4_k_cu_6abb6167_197804cute1_E,@object
	.size		_ZN40_INTERNAL_7ad7d0af_4_k_cu_6abb6167_197804cute1_E,(_ZN40_INTERNAL_7ad7d0af_4_k_cu_6abb6167_197804cuda3std3__45__cpo6cbeginE - _ZN40_INTERNAL_7ad7d0af_4_k_cu_6abb6167_197804cute1_E)
_ZN40_INTERNAL_7ad7d0af_4_k_cu_6abb6167_197804cute1_E:
	.zero		1
	.type		_ZN40_INTERNAL_7ad7d0af_4_k_cu_6abb6167_197804cuda3std3__45__cpo6cbeginE,@object
	.size		_ZN40_INTERNAL_7ad7d0af_4_k_cu_6abb6167_197804cuda3std3__45__cpo6cbeginE,(_ZN40_INTERNAL_7ad7d0af_4_k_cu_6abb6167_197804cuda3std3__48in_placeE - _ZN40_INTERNAL_7ad7d0af_4_k_cu_6abb6167_197804cuda3std3__45__cpo6cbeginE)
_ZN40_INTERNAL_7ad7d0af_4_k_cu_6abb6167_197804cuda3std3__45__cpo6cbeginE:
	.zero		1
	.type		_ZN40_INTERNAL_7ad7d0af_4_k_cu_6abb6167_197804cuda3std3__48in_placeE,@object
	.size		_ZN40_INTERNAL_7ad7d0af_4_k_cu_6abb6167_197804cuda3std3__48in_placeE,(_ZN40_INTERNAL_7ad7d0af_4_k_cu_6abb6167_197804cuda3std6ranges3__45__cpo9iter_moveE - _ZN40_INTERNAL_7ad7d0af_4_k_cu_6abb6167_197804cuda3std3__48in_placeE)
_ZN40_INTERNAL_7ad7d0af_4_k_cu_6abb6167_197804cuda3std3__48in_placeE:
	.zero		1
	.type		_ZN40_INTERNAL_7ad7d0af_4_k_cu_6abb6167_197804cuda3std6ranges3__45__cpo9iter_moveE,@object
	.size		_ZN40_INTERNAL_7ad7d0af_4_k_cu_6abb6167_197804cuda3std6ranges3__45__cpo9iter_moveE,(_ZN40_INTERNAL_7ad7d0af_4_k_cu_6abb6167_197804cuda3std3__45__cpo5beginE - _ZN40_INTERNAL_7ad7d0af_4_k_cu_6abb6167_197804cuda3std6ranges3__45__cpo9iter_moveE)
_ZN40_INTERNAL_7ad7d0af_4_k_cu_6abb6167_197804cuda3std6ranges3__45__cpo9iter_moveE:
	.zero		1
	.type		_ZN40_INTERNAL_7ad7d0af_4_k_cu_6abb6167_197804cuda3std3__45__cpo5beginE,@object
	.size		_ZN40_INTERNAL_7ad7d0af_4_k_cu_6abb6167_197804cuda3std3__45__cpo5beginE,(_ZN40_INTERNAL_7ad7d0af_4_k_cu_6abb6167_197804cuda3std3__442_GLOBAL__N__7ad7d0af_4_k_cu_6abb6167_197806ignoreE - _ZN40_INTERNAL_7ad7d0af_4_k_cu_6abb6167_197804cuda3std3__45__cpo5beginE)
_ZN40_INTERNAL_7ad7d0af_4_k_cu_6abb6167_197804cuda3std3__45__cpo5beginE:
	.zero		1
	.type		_ZN40_INTERNAL_7ad7d0af_4_k_cu_6abb6167_197804cuda3std3__442_GLOBAL__N__7ad7d0af_4_k_cu_6abb6167_197806ignoreE,@object
	.size		_ZN40_INTERNAL_7ad7d0af_4_k_cu_6abb6167_197804cuda3std3__442_GLOBAL__N__7ad7d0af_4_k_cu_6abb6167_197806ignoreE,(_ZN40_INTERNAL_7ad7d0af_4_k_cu_6abb6167_197804cute7productE - _ZN40_INTERNAL_7ad7d0af_4_k_cu_6abb6167_197804cuda3std3__442_GLOBAL__N__7ad7d0af_4_k_cu_6abb6167_197806ignoreE)
_ZN40_INTERNAL_7ad7d0af_4_k_cu_6abb6167_197804cuda3std3__442_GLOBAL__N__7ad7d0af_4_k_cu_6abb6167_197806ignoreE:
	.zero		1
	.type		_ZN40_INTERNAL_7ad7d0af_4_k_cu_6abb6167_197804cute7productE,@object
	.size		_ZN40_INTERNAL_7ad7d0af_4_k_cu_6abb6167_197804cute7productE,(_ZN40_INTERNAL_7ad7d0af_4_k_cu_6abb6167_197804cuda3std3__45__cpo3endE - _ZN40_INTERNAL_7ad7d0af_4_k_cu_6abb6167_197804cute7productE)
_ZN40_INTERNAL_7ad7d0af_4_k_cu_6abb6167_197804cute7productE:
	.zero		1
	.type		_ZN40_INTERNAL_7ad7d0af_4_k_cu_6abb6167_197804cuda3std3__45__cpo3endE,@object
	.size		_ZN40_INTERNAL_7ad7d0af_4_k_cu_6abb6167_197804cuda3std3__45__cpo3endE,(_ZN40_INTERNAL_7ad7d0af_4_k_cu_6abb6167_197804cuda3std3__419piecewise_constructE - _ZN40_INTERNAL_7ad7d0af_4_k_cu_6abb6167_197804cuda3std3__45__cpo3endE)
_ZN40_INTERNAL_7ad7d0af_4_k_cu_6abb6167_197804cuda3std3__45__cpo3endE:
	.zero		1
	.type		_ZN40_INTERNAL_7ad7d0af_4_k_cu_6abb6167_197804cuda3std3__419piecewise_constructE,@object
	.size		_ZN40_INTERNAL_7ad7d0af_4_k_cu_6abb6167_197804cuda3std3__419piecewise_constructE,(_ZN40_INTERNAL_7ad7d0af_4_k_cu_6abb6167_197804cuda3std3__45__cpo4cendE - _ZN40_INTERNAL_7ad7d0af_4_k_cu_6abb6167_197804cuda3std3__419piecewise_constructE)
_ZN40_INTERNAL_7ad7d0af_4_k_cu_6abb6167_197804cuda3std3__419piecewise_constructE:
	.zero		1
	.type		_ZN40_INTERNAL_7ad7d0af_4_k_cu_6abb6167_197804cuda3std3__45__cpo4cendE,@object
	.size		_ZN40_INTERNAL_7ad7d0af_4_k_cu_6abb6167_197804cuda3std3__45__cpo4cendE,(_ZN40_INTERNAL_7ad7d0af_4_k_cu_6abb6167_197804cuda3std6ranges3__45__cpo4swapE - _ZN40_INTERNAL_7ad7d0af_4_k_cu_6abb6167_197804cuda3std3__45__cpo4cendE)
_ZN40_INTERNAL_7ad7d0af_4_k_cu_6abb6167_197804cuda3std3__45__cpo4cendE:
	.zero		1
	.type		_ZN40_INTERNAL_7ad7d0af_4_k_cu_6abb6167_197804cuda3std6ranges3__45__cpo4swapE,@object
	.size		_ZN40_INTERNAL_7ad7d0af_4_k_cu_6abb6167_197804cuda3std6ranges3__45__cpo4swapE,(.L_10 - _ZN40_INTERNAL_7ad7d0af_4_k_cu_6abb6167_197804cuda3std6ranges3__45__cpo4swapE)
_ZN40_INTERNAL_7ad7d0af_4_k_cu_6abb6167_197804cuda3std6ranges3__45__cpo4swapE:
	.zero		1
.L_10:


//--------------------- .nv.constant0._ZN7cutlass13device_kernelINS_4gemm6kernel13GemmUniversalIN4cute5tupleIJiiiiEEENS1_10collective13CollectiveMmaINS1_35MainloopSm100TmaUmmaWarpSpecializedILi9ELi2ELi4ENS5_IJNS4_1CILi8EEENSA_ILi1EEESC_EEEEENS5_IJNSA_ILi256EEENSA_ILi64EEENSA_ILi32EEEEEENS_10tfloat32_tENS5_IJlSC_lEEESJ_SK_NS4_8TiledMMAINS4_8MMA_AtomIJNS4_23SM100_MMA_TF32_2x1SM_SSISJ_SJ_fLi256ELi64ELNS4_4UMMA5MajorE0ELSP_0ELNSO_7ScaleInE0ELSQ_0EEEEEENS4_6LayoutINS5_IJSC_SC_SC_EEENS5_IJNSA_ILi0EEESV_SV_EEEEENS5_IJNS4_10UnderscoreESY_SY_EEEEENS4_18SM100_TMA_2SM_LOADENS4_14ComposedLayoutINS4_7SwizzleILi3ELi4ELi3EEENS4_18smem_ptr_flag_bitsILi32EEENST_INS5_IJSB_SH_EEENS5_IJSH_SC_EEEEEEEvNS4_8identityENS4_28SM100_TMA_2SM_LOAD_MULTICASTES1A_vS1B_EENS_8epilogue10collective18CollectiveEpilogueINS1E_23Sm100TmaWarpSpecializedILi4ELi2ELi16ELb1ELb0EEEJNS5_IJNSA_ILi128EEESG_SH_EEENS5_IJNST_IS1J_SC_EENST_INSA_ILi16EEESC_EEEEESJ_SK_SJ_SK_NS1E_6fusion15FusionCallbacksIS1I_NS1P_17LinearCombinationISJ_fSJ_fLNS_15FloatRoundStyleE2EEES1K_S1O_JEEENS4_5SM1004TMEM4LOAD26SM100_TMEM_LOAD_32dp32b16xENS4_13SM90_TMA_LOADENS12_INS13_ILi2ELi4ELi3EEES16_NST_INS5_IJSB_S1M_EEENS5_IJS1M_SC_EEEEEEENS4_39AutoVectorizingCopyWithAssumedAlignmentILi128EEENS4_14SM90_TMA_STOREES24_S26_S26_EEEvvEEEEvNT_6ParamsE --------------------------
	.section	.nv.constant0._ZN7cutlass13device_kernelINS_4gemm6kernel13GemmUniversalIN4cute5tupleIJiiiiEEENS1_10collective13CollectiveMmaINS1_35MainloopSm100TmaUmmaWarpSpecializedILi9ELi2ELi4ENS5_IJNS4_1CILi8EEENSA_ILi1EEESC_EEEEENS5_IJNSA_ILi256EEENSA_ILi64EEENSA_ILi32EEEEEENS_10tfloat32_tENS5_IJlSC_lEEESJ_SK_NS4_8TiledMMAINS4_8MMA_AtomIJNS4_23SM100_MMA_TF32_2x1SM_SSISJ_SJ_fLi256ELi64ELNS4_4UMMA5MajorE0ELSP_0ELNSO_7ScaleInE0ELSQ_0EEEEEENS4_6LayoutINS5_IJSC_SC_SC_EEENS5_IJNSA_ILi0EEESV_SV_EEEEENS5_IJNS4_10UnderscoreESY_SY_EEEEENS4_18SM100_TMA_2SM_LOADENS4_14ComposedLayoutINS4_7SwizzleILi3ELi4ELi3EEENS4_18smem_ptr_flag_bitsILi32EEENST_INS5_IJSB_SH_EEENS5_IJSH_SC_EEEEEEEvNS4_8identityENS4_28SM100_TMA_2SM_LOAD_MULTICASTES1A_vS1B_EENS_8epilogue10collective18CollectiveEpilogueINS1E_23Sm100TmaWarpSpecializedILi4ELi2ELi16ELb1ELb0EEEJNS5_IJNSA_ILi128EEESG_SH_EEENS5_IJNST_IS1J_SC_EENST_INSA_ILi16EEESC_EEEEESJ_SK_SJ_SK_NS1E_6fusion15FusionCallbacksIS1I_NS1P_17LinearCombinationISJ_fSJ_fLNS_15FloatRoundStyleE2EEES1K_S1O_JEEENS4_5SM1004TMEM4LOAD26SM100_TMEM_LOAD_32dp32b16xENS4_13SM90_TMA_LOADENS12_INS13_ILi2ELi4ELi3EEES16_NST_INS5_IJSB_S1M_EEENS5_IJS1M_SC_EEEEEEENS4_39AutoVectorizingCopyWithAssumedAlignmentILi128EEENS4_14SM90_TMA_STOREES24_S26_S26_EEEvvEEEEvNT_6ParamsE,"a",@progbits
	.sectionflags	@""
	.align	4
.nv.constant0._ZN7cutlass13device_kernelINS_4gemm6kernel13GemmUniversalIN4cute5tupleIJiiiiEEENS1_10collective13CollectiveMmaINS1_35MainloopSm100TmaUmmaWarpSpecializedILi9ELi2ELi4ENS5_IJNS4_1CILi8EEENSA_ILi1EEESC_EEEEENS5_IJNSA_ILi256EEENSA_ILi64EEENSA_ILi32EEEEEENS_10tfloat32_tENS5_IJlSC_lEEESJ_SK_NS4_8TiledMMAINS4_8MMA_AtomIJNS4_23SM100_MMA_TF32_2x1SM_SSISJ_SJ_fLi256ELi64ELNS4_4UMMA5MajorE0ELSP_0ELNSO_7ScaleInE0ELSQ_0EEEEEENS4_6LayoutINS5_IJSC_SC_SC_EEENS5_IJNSA_ILi0EEESV_SV_EEEEENS5_IJNS4_10UnderscoreESY_SY_EEEEENS4_18SM100_TMA_2SM_LOADENS4_14ComposedLayoutINS4_7SwizzleILi3ELi4ELi3EEENS4_18smem_ptr_flag_bitsILi32EEENST_INS5_IJSB_SH_EEENS5_IJSH_SC_EEEEEEEvNS4_8identityENS4_28SM100_TMA_2SM_LOAD_MULTICASTES1A_vS1B_EENS_8epilogue10collective18CollectiveEpilogueINS1E_23Sm100TmaWarpSpecializedILi4ELi2ELi16ELb1ELb0EEEJNS5_IJNSA_ILi128EEESG_SH_EEENS5_IJNST_IS1J_SC_EENST_INSA_ILi16EEESC_EEEEESJ_SK_SJ_SK_NS1E_6fusion15FusionCallbacksIS1I_NS1P_17LinearCombinationISJ_fSJ_fLNS_15FloatRoundStyleE2EEES1K_S1O_JEEENS4_5SM1004TMEM4LOAD26SM100_TMEM_LOAD_32dp32b16xENS4_13SM90_TMA_LOADENS12_INS13_ILi2ELi4ELi3EEES16_NST_INS5_IJSB_S1M_EEENS5_IJS1M_SC_EEEEEEENS4_39AutoVectorizingCopyWithAssumedAlignmentILi128EEENS4_14SM90_TMA_STOREES24_S26_S26_EEEvvEEEEvNT_6ParamsE:
	.zero		2944


//--------------------- SYMBOLS --------------------------

	.type		.nv.reservedSmem.offset0,@object
	.size		.nv.reservedSmem.offset0,0x4
	.type		.nv.reservedSmem.cap,@object
	.size		.nv.reservedSmem.cap,0x4
	.type		__assertfail,@function
